	.target	sm_90a

	.elftype	@"ET_EXEC"


//--------------------- .note.nv.tkinfo           --------------------------
	.section	.note.nv.tkinfo,"",@"SHT_NOTE"
	.sectionflags	@"SHF_NOTE_NV_TKINFO"
	.tkinfo
        /*0018*/ 	.word	0x00000002
        /*0030*/ 	.string	""
        /*0030*/ 	.string	"ptxas"
        /*0030*/ 	.string	"Cuda compilation tools, release 13.0, V13.0.88"
        /*0030*/ 	.string	"Build cuda_13.0.r13.0/compiler.36424714_0"
        /*0030*/ 	.string	"-arch sm_90a -m 64 "



//--------------------- .note.nv.cuinfo           --------------------------
	.section	.note.nv.cuinfo,"",@"SHT_NOTE"
	.sectionflags	@"SHF_NOTE_NV_CUINFO"
        /*0018*/ 	.short	0x0002
        /*001a*/ 	.short	0x005a
        /*001c*/ 	.short	0x0082
	.zero		2


//--------------------- .nv.info                  --------------------------
	.section	.nv.info,"",@"SHT_CUDA_INFO"
	.align	4


	//----- nvinfo : EIATTR_REGCOUNT
	.align		4
        /*0000*/ 	.byte	0x04, 0x2f
        /*0002*/ 	.short	(.L_15 - .L_14)
	.align		4
.L_14:
        /*0004*/ 	.word	index@(_ZN7cutlass13device_kernelINS_4gemm6kernel13GemmUniversalIN4cute5tupleIJiiiiEEENS1_10collective13CollectiveMmaINS1_34MainloopSm90TmaGmmaWarpSpecializedILi4ENS5_IJNS4_1CILi1EEESB_SB_EEENS1_32KernelTmaWarpSpecializedPingpongEEENS5_IJNSA_ILi64EEESF_NSA_ILi32EEEEEENS_10tfloat32_tENS5_IJlSB_lEEESI_SJ_NS4_8TiledMMAINS4_8MMA_AtomIJNS4_4SM904GMMA29MMA_64x64x8_F32TF32TF32_SS_TNILNSN_7ScaleInE1ELSP_1EEEEEENS4_6LayoutISC_NS5_IJNSA_ILi0EEEST_ST_EEEEENS5_IJNS4_10UnderscoreESW_SW_EEEEENS4_13SM90_TMA_LOADENS4_14ComposedLayoutINS4_7SwizzleILi3ELi4ELi3EEENS4_18smem_ptr_flag_bitsILi32EEENSS_INS5_IJNSA_ILi8EEESG_EEENS5_IJSG_SB_EEEEEEEvNS4_8identityESZ_S19_vS1A_EENS_8epilogue10collective6detail29Sm90TmaWarpSpecializedAdapterINS1D_15DefaultEpilogueISI_SJ_SJ_NS1C_6thread17LinearCombinationISI_Li1EffLNS1H_9ScaleType4KindE0ELNS_15FloatRoundStyleE2ESI_EENS1_15EpilogueDefaultEEEEEvvEEEEvNT_6ParamsE)
        /*0008*/ 	.word	0x000000a8


	//----- nvinfo : EIATTR_FRAME_SIZE
	.align		4
.L_15:
        /*000c*/ 	.byte	0x04, 0x11
        /*000e*/ 	.short	(.L_17 - .L_16)
	.align		4
.L_16:
        /*0010*/ 	.word	index@(_ZN7cutlass13device_kernelINS_4gemm6kernel13GemmUniversalIN4cute5tupleIJiiiiEEENS1_10collective13CollectiveMmaINS1_34MainloopSm90TmaGmmaWarpSpecializedILi4ENS5_IJNS4_1CILi1EEESB_SB_EEENS1_32KernelTmaWarpSpecializedPingpongEEENS5_IJNSA_ILi64EEESF_NSA_ILi32EEEEEENS_10tfloat32_tENS5_IJlSB_lEEESI_SJ_NS4_8TiledMMAINS4_8MMA_AtomIJNS4_4SM904GMMA29MMA_64x64x8_F32TF32TF32_SS_TNILNSN_7ScaleInE1ELSP_1EEEEEENS4_6LayoutISC_NS5_IJNSA_ILi0EEEST_ST_EEEEENS5_IJNS4_10UnderscoreESW_SW_EEEEENS4_13SM90_TMA_LOADENS4_14ComposedLayoutINS4_7SwizzleILi3ELi4ELi3EEENS4_18smem_ptr_flag_bitsILi32EEENSS_INS5_IJNSA_ILi8EEESG_EEENS5_IJSG_SB_EEEEEEEvNS4_8identityESZ_S19_vS1A_EENS_8epilogue10collective6detail29Sm90TmaWarpSpecializedAdapterINS1D_15DefaultEpilogueISI_SJ_SJ_NS1C_6thread17LinearCombinationISI_Li1EffLNS1H_9ScaleType4KindE0ELNS_15FloatRoundStyleE2ESI_EENS1_15EpilogueDefaultEEEEEvvEEEEvNT_6ParamsE)
        /*0014*/ 	.word	0x00000000


	//----- nvinfo : EIATTR_MIN_STACK_SIZE
	.align		4
.L_17:
        /*0018*/ 	.byte	0x04, 0x12
        /*001a*/ 	.short	(.L_19 - .L_18)
	.align		4
.L_18:
        /*001c*/ 	.word	index@(_ZN7cutlass13device_kernelINS_4gemm6kernel13GemmUniversalIN4cute5tupleIJiiiiEEENS1_10collective13CollectiveMmaINS1_34MainloopSm90TmaGmmaWarpSpecializedILi4ENS5_IJNS4_1CILi1EEESB_SB_EEENS1_32KernelTmaWarpSpecializedPingpongEEENS5_IJNSA_ILi64EEESF_NSA_ILi32EEEEEENS_10tfloat32_tENS5_IJlSB_lEEESI_SJ_NS4_8TiledMMAINS4_8MMA_AtomIJNS4_4SM904GMMA29MMA_64x64x8_F32TF32TF32_SS_TNILNSN_7ScaleInE1ELSP_1EEEEEENS4_6LayoutISC_NS5_IJNSA_ILi0EEEST_ST_EEEEENS5_IJNS4_10UnderscoreESW_SW_EEEEENS4_13SM90_TMA_LOADENS4_14ComposedLayoutINS4_7SwizzleILi3ELi4ELi3EEENS4_18smem_ptr_flag_bitsILi32EEENSS_INS5_IJNSA_ILi8EEESG_EEENS5_IJSG_SB_EEEEEEEvNS4_8identityESZ_S19_vS1A_EENS_8epilogue10collective6detail29Sm90TmaWarpSpecializedAdapterINS1D_15DefaultEpilogueISI_SJ_SJ_NS1C_6thread17LinearCombinationISI_Li1EffLNS1H_9ScaleType4KindE0ELNS_15FloatRoundStyleE2ESI_EENS1_15EpilogueDefaultEEEEEvvEEEEvNT_6ParamsE)
        /*0020*/ 	.word	0x00000000
.L_19:


//--------------------- .nv.compat                --------------------------
	.section	.nv.compat,"",@"SHT_CUDA_COMPAT_INFO"
	.align	4
        /*0000*/ 	.byte	0x02, 0x09, 0x01, 0x00, 0x02, 0x02, 0x04, 0x00, 0x02, 0x05, 0x05, 0x00, 0x03, 0x07, 0x01, 0x01
        /*0010*/ 	.byte	0x02, 0x03, 0x01, 0x00, 0x02, 0x06, 0x01, 0x00, 0x04, 0x0b, 0x08, 0x00, 0x00, 0x00, 0x00, 0x00
        /*0020*/ 	.byte	0x00, 0x00, 0x00, 0x00


//--------------------- .nv.info._ZN7cutlass13device_kernelINS_4gemm6kernel13GemmUniversalIN4cute5tupleIJiiiiEEENS1_10collective13CollectiveMmaINS1_34MainloopSm90TmaGmmaWarpSpecializedILi4ENS5_IJNS4_1CILi1EEESB_SB_EEENS1_32KernelTmaWarpSpecializedPingpongEEENS5_IJNSA_ILi64EEESF_NSA_ILi32EEEEEENS_10tfloat32_tENS5_IJlSB_lEEESI_SJ_NS4_8TiledMMAINS4_8MMA_AtomIJNS4_4SM904GMMA29MMA_64x64x8_F32TF32TF32_SS_TNILNSN_7ScaleInE1ELSP_1EEEEEENS4_6LayoutISC_NS5_IJNSA_ILi0EEEST_ST_EEEEENS5_IJNS4_10UnderscoreESW_SW_EEEEENS4_13SM90_TMA_LOADENS4_14ComposedLayoutINS4_7SwizzleILi3ELi4ELi3EEENS4_18smem_ptr_flag_bitsILi32EEENSS_INS5_IJNSA_ILi8EEESG_EEENS5_IJSG_SB_EEEEEEEvNS4_8identityESZ_S19_vS1A_EENS_8epilogue10collective6detail29Sm90TmaWarpSpecializedAdapterINS1D_15DefaultEpilogueISI_SJ_SJ_NS1C_6thread17LinearCombinationISI_Li1EffLNS1H_9ScaleType4KindE0ELNS_15FloatRoundStyleE2ESI_EENS1_15EpilogueDefaultEEEEEvvEEEEvNT_6ParamsE --------------------------
	.section	.nv.info._ZN7cutlass13device_kernelINS_4gemm6kernel13GemmUniversalIN4cute5tupleIJiiiiEEENS1_10collective13CollectiveMmaINS1_34MainloopSm90TmaGmmaWarpSpecializedILi4ENS5_IJNS4_1CILi1EEESB_SB_EEENS1_32KernelTmaWarpSpecializedPingpongEEENS5_IJNSA_ILi64EEESF_NSA_ILi32EEEEEENS_10tfloat32_tENS5_IJlSB_lEEESI_SJ_NS4_8TiledMMAINS4_8MMA_AtomIJNS4_4SM904GMMA29MMA_64x64x8_F32TF32TF32_SS_TNILNSN_7ScaleInE1ELSP_1EEEEEENS4_6LayoutISC_NS5_IJNSA_ILi0EEEST_ST_EEEEENS5_IJNS4_10UnderscoreESW_SW_EEEEENS4_13SM90_TMA_LOADENS4_14ComposedLayoutINS4_7SwizzleILi3ELi4ELi3EEENS4_18smem_ptr_flag_bitsILi32EEENSS_INS5_IJNSA_ILi8EEESG_EEENS5_IJSG_SB_EEEEEEEvNS4_8identityESZ_S19_vS1A_EENS_8epilogue10collective6detail29Sm90TmaWarpSpecializedAdapterINS1D_15DefaultEpilogueISI_SJ_SJ_NS1C_6thread17LinearCombinationISI_Li1EffLNS1H_9ScaleType4KindE0ELNS_15FloatRoundStyleE2ESI_EENS1_15EpilogueDefaultEEEEEvvEEEEvNT_6ParamsE,"",@"SHT_CUDA_INFO"
	.sectionflags	@""
	.align	4


	//----- nvinfo : EIATTR_CUDA_API_VERSION
	.align		4
        /*0000*/ 	.byte	0x04, 0x37
        /*0002*/ 	.short	(.L_21 - .L_20)
.L_20:
        /*0004*/ 	.word	0x00000082


	//----- nvinfo : EIATTR_KPARAM_INFO
	.align		4
.L_21:
        /*0008*/ 	.byte	0x04, 0x17
        /*000a*/ 	.short	(.L_23 - .L_22)
.L_22:
        /*000c*/ 	.word	0x00000000
        /*0010*/ 	.short	0x0000
        /*0012*/ 	.short	0x0070
        /*0014*/ 	.byte	0x00, 0xf0, 0x01, 0x10


	//----- nvinfo : EIATTR_SPARSE_MMA_MASK
	.align		4
.L_23:
        /*0018*/ 	.byte	0x03, 0x50
        /*001a*/ 	.short	0x0000


	//----- nvinfo : EIATTR_MAXREG_COUNT
	.align		4
        /*001c*/ 	.byte	0x03, 0x1b
        /*001e*/ 	.short	0x00a8


	//----- nvinfo : EIATTR_NUM_BARRIERS
	.align		4
        /*0020*/ 	.byte	0x02, 0x4c
        /*0022*/ 	.byte	0x01
	.zero		1


	//----- nvinfo : EIATTR_EXTERNS
	.align		4
        /*0024*/ 	.byte	0x04, 0x0f
        /*0026*/ 	.short	(.L_25 - .L_24)


	//   ....[0]....
	.align		4
.L_24:
        /*0028*/ 	.word	index@(__assertfail)


	//----- nvinfo : EIATTR_MERCURY_ISA_VERSION
	.align		4
.L_25:
        /*002c*/ 	.byte	0x03, 0x5f
        /*002e*/ 	.short	0x0101


	//----- nvinfo : EIATTR_INT_WARP_WIDE_INSTR_OFFSETS
	.align		4
        /*0030*/ 	.byte	0x04, 0x31
        /*0032*/ 	.short	(.L_27 - .L_26)


	//   ....[0]....
.L_26:
        /*0034*/ 	.word	0x00000470


	//   ....[1]....
        /*0038*/ 	.word	0x00000490


	//   ....[2]....
        /*003c*/ 	.word	0x00000510


	//   ....[3]....
        /*0040*/ 	.word	0x00000520


	//   ....[4]....
        /*0044*/ 	.word	0x00000530


	//   ....[5]....
        /*0048*/ 	.word	0x00000550


	//   ....[6]....
        /*004c*/ 	.word	0x000005b0


	//   ....[7]....
        /*0050*/ 	.word	0x000005d0


	//----- nvinfo : EIATTR_COOP_GROUP_MASK_REGIDS
	.align		4
.L_27:
        /*0054*/ 	.byte	0x04, 0x29
        /*0056*/ 	.short	(.L_29 - .L_28)


	//   ....[0]....
.L_28:
        /*0058*/ 	.word	0xffffffff


	//   ....[1]....
        /*005c*/ 	.word	0xffffffff


	//   ....[2]....
        /*0060*/ 	.word	0xffffffff


	//   ....[3]....
        /*0064*/ 	.word	0xffffffff


	//   ....[4]....
        /*0068*/ 	.word	0xffffffff


	//   ....[5]....
        /*006c*/ 	.word	0xffffffff


	//----- nvinfo : EIATTR_COOP_GROUP_INSTR_OFFSETS
	.align		4
.L_29:
        /*0070*/ 	.byte	0x04, 0x28
        /*0072*/ 	.short	(.L_31 - .L_30)


	//   ....[0]....
.L_30:
        /*0074*/ 	.word	0x00000050


	//   ....[1]....
        /*0078*/ 	.word	0x00000080


	//   ....[2]....
        /*007c*/ 	.word	0x00000180


	//   ....[3]....
        /*0080*/ 	.word	0x00000390


	//   ....[4]....
        /*0084*/ 	.word	0x000003d0


	//   ....[5]....
        /*0088*/ 	.word	0x00000410


	//----- nvinfo : EIATTR_REG_RECONFIG
	.align		4
.L_31:
        /*008c*/ 	.byte	0x01, 0x54
	.zero		2


	//----- nvinfo : EIATTR_SYSCALL_OFFSETS
	.align		4
        /*0090*/ 	.byte	0x04, 0x46
        /*0092*/ 	.short	(.L_33 - .L_32)


	//   ....[0]....
.L_32:
        /*0094*/ 	.word	0x00001720


	//----- nvinfo : EIATTR_MBARRIER_INSTR_OFFSETS
	.align		4
.L_33:
        /*0098*/ 	.byte	0x04, 0x39
        /*009a*/ 	.short	(.L_35 - .L_34)


	//   ....[0]....
.L_34:
        /*009c*/ 	.word	0x00000300
        /*00a0*/ 	.word	0x000000ff
        /*00a4*/ 	.word	0x00000000
        /*00a8*/ 	.short	0x0100
        /*00aa*/ 	.byte	0x09
	.zero		1


	//   ....[1]....
        /*00ac*/ 	.word	0x00000310
        /*00b0*/ 	.word	0x000000ff
        /*00b4*/ 	.word	0x00000020
        /*00b8*/ 	.short	0x0100
        /*00ba*/ 	.byte	0x09
	.zero		1


	//   ....[2]....
        /*00bc*/ 	.word	0x00000320
        /*00c0*/ 	.word	0x000000ff
        /*00c4*/ 	.word	0x00000008
        /*00c8*/ 	.short	0x0100
        /*00ca*/ 	.byte	0x09
	.zero		1


	//   ....[3]....
        /*00cc*/ 	.word	0x00000330
        /*00d0*/ 	.word	0x000000ff
        /*00d4*/ 	.word	0x00000028
        /*00d8*/ 	.short	0x0100
        /*00da*/ 	.byte	0x09
	.zero		1


	//   ....[4]....
        /*00dc*/ 	.word	0x00000340
        /*00e0*/ 	.word	0x000000ff
        /*00e4*/ 	.word	0x00000010
        /*00e8*/ 	.short	0x0100
        /*00ea*/ 	.byte	0x09
	.zero		1


	//   ....[5]....
        /*00ec*/ 	.word	0x00000350
        /*00f0*/ 	.word	0x000000ff
        /*00f4*/ 	.word	0x00000030
        /*00f8*/ 	.short	0x0100
        /*00fa*/ 	.byte	0x09
	.zero		1


	//   ....[6]....
        /*00fc*/ 	.word	0x00000360
        /*0100*/ 	.word	0x000000ff
        /*0104*/ 	.word	0x00000018
        /*0108*/ 	.short	0x0100
        /*010a*/ 	.byte	0x09
	.zero		1


	//   ....[7]....
        /*010c*/ 	.word	0x00000370
        /*0110*/ 	.word	0x000000ff
        /*0114*/ 	.word	0x00000038
        /*0118*/ 	.short	0x0100
        /*011a*/ 	.byte	0x09
	.zero		1


	//   ....[8]....
        /*011c*/ 	.word	0x000005f0
        /*0120*/ 	.word	0x000000ff
        /*0124*/ 	.word	0x00000070
        /*0128*/ 	.short	0x0100
        /*012a*/ 	.byte	0x09
	.zero		1


	//   ....[9]....
        /*012c*/ 	.word	0x00000600
        /*0130*/ 	.word	0x000000ff
        /*0134*/ 	.word	0x00000078
        /*0138*/ 	.short	0x0100
        /*013a*/ 	.byte	0x09
	.zero		1


	//   ....[10]....
        /*013c*/ 	.word	0x00000640
        /*0140*/ 	.word	0x000000ff
        /*0144*/ 	.word	0x00000050
        /*0148*/ 	.short	0x0100
        /*014a*/ 	.byte	0x0a
	.zero		1


	//   ....[11]....
        /*014c*/ 	.word	0x00000660
        /*0150*/ 	.word	0x000000ff
        /*0154*/ 	.word	0x00000058
        /*0158*/ 	.short	0x0100
        /*015a*/ 	.byte	0x0a
	.zero		1


	//   ....[12]....
        /*015c*/ 	.word	0x00000670
        /*0160*/ 	.word	0x000000ff
        /*0164*/ 	.word	0x00000060
        /*0168*/ 	.short	0x0100
        /*016a*/ 	.byte	0x0a
	.zero		1


	//   ....[13]....
        /*016c*/ 	.word	0x00000680
        /*0170*/ 	.word	0x000000ff
        /*0174*/ 	.word	0x00000068
        /*0178*/ 	.short	0x0100
        /*017a*/ 	.byte	0x0a
	.zero		1


	//   ....[14]....
        /*017c*/ 	.word	0x00001600
        /*0180*/ 	.word	0x0000003b
        /*0184*/ 	.word	0x00000000
        /*0188*/ 	.short	0x010a
        /*018a*/ 	.byte	0x31
	.zero		1


	//   ....[15]....
        /*018c*/ 	.word	0x000017b0
        /*0190*/ 	.word	0x00000003
        /*0194*/ 	.word	0x00000000
        /*0198*/ 	.short	0x010a
        /*019a*/ 	.byte	0x3f
	.zero		1


	//   ....[16]....
        /*019c*/ 	.word	0x000017f0
        /*01a0*/ 	.word	0x00000003
        /*01a4*/ 	.word	0x00000000
        /*01a8*/ 	.short	0x010a
        /*01aa*/ 	.byte	0x3f
	.zero		1


	//   ....[17]....
        /*01ac*/ 	.word	0x00001af0
        /*01b0*/ 	.word	0x000000ff
        /*01b4*/ 	.word	0x00000000
        /*01b8*/ 	.short	0x010a
        /*01ba*/ 	.byte	0x04
	.zero		1


	//   ....[18]....
        /*01bc*/ 	.word	0x00001b30
        /*01c0*/ 	.word	0x000000ff
        /*01c4*/ 	.word	0x00000000
        /*01c8*/ 	.short	0x010a
        /*01ca*/ 	.byte	0x04
	.zero		1


	//   ....[19]....
        /*01cc*/ 	.word	0x00001da0
        /*01d0*/ 	.word	0x000000ff
        /*01d4*/ 	.word	0x00000000
        /*01d8*/ 	.short	0x0101
        /*01da*/ 	.byte	0x04
	.zero		1


	//   ....[20]....
        /*01dc*/ 	.word	0x00001e90
        /*01e0*/ 	.word	0x0000003c
        /*01e4*/ 	.word	0x00000000
        /*01e8*/ 	.short	0x0101
        /*01ea*/ 	.byte	0x2c
	.zero		1


	//   ....[21]....
        /*01ec*/ 	.word	0x00001f50
        /*01f0*/ 	.word	0x000000ff
        /*01f4*/ 	.word	0x00000000
        /*01f8*/ 	.short	0x0101
        /*01fa*/ 	.byte	0x04
	.zero		1


	//   ....[22]....
        /*01fc*/ 	.word	0x00002000
        /*0200*/ 	.word	0x0000003b
        /*0204*/ 	.word	0x00000010
        /*0208*/ 	.short	0x010a
        /*020a*/ 	.byte	0x31
	.zero		1


	//   ....[23]....
        /*020c*/ 	.word	0x00004470
        /*0210*/ 	.word	0x0000003e
        /*0214*/ 	.word	0x00000000
        /*0218*/ 	.short	0x0101
        /*021a*/ 	.byte	0x2c
	.zero		1


	//   ....[24]....
        /*021c*/ 	.word	0x00004e50
        /*0220*/ 	.word	0x00000007
        /*0224*/ 	.word	0x00000020
        /*0228*/ 	.short	0x010a
        /*022a*/ 	.byte	0x3f
	.zero		1


	//   ....[25]....
        /*022c*/ 	.word	0x000051c0
        /*0230*/ 	.word	0x00000003
        /*0234*/ 	.word	0x00000078
        /*0238*/ 	.short	0x0101
        /*023a*/ 	.byte	0x3f
	.zero		1


	//   ....[26]....
        /*023c*/ 	.word	0x00005930
        /*0240*/ 	.word	0x00000007
        /*0244*/ 	.word	0x00000000
        /*0248*/ 	.short	0x010a
        /*024a*/ 	.byte	0x3f
	.zero		1


	//   ....[27]....
        /*024c*/ 	.word	0x000059b0
        /*0250*/ 	.word	0x00000009
        /*0254*/ 	.word	0x00000000
        /*0258*/ 	.short	0x010a
        /*025a*/ 	.byte	0x3f
	.zero		1


	//   ....[28]....
        /*025c*/ 	.word	0x00005a40
        /*0260*/ 	.word	0x00000006
        /*0264*/ 	.word	0x00000000
        /*0268*/ 	.short	0x010a
        /*026a*/ 	.byte	0x3f
	.zero		1


	//   ....[29]....
        /*026c*/ 	.word	0x00005ad0
        /*0270*/ 	.word	0x00000003
        /*0274*/ 	.word	0x00000000
        /*0278*/ 	.short	0x010a
        /*027a*/ 	.byte	0x3f
	.zero		1


	//   ....[30]....
        /*027c*/ 	.word	0x00005b30
        /*0280*/ 	.word	0x0000003d
        /*0284*/ 	.word	0x00000000
        /*0288*/ 	.short	0x010a
        /*028a*/ 	.byte	0x3f
	.zero		1


	//   ....[31]....
        /*028c*/ 	.word	0x00005b80
        /*0290*/ 	.word	0x00000003
        /*0294*/ 	.word	0x00000000
        /*0298*/ 	.short	0x010a
        /*029a*/ 	.byte	0x3f
	.zero		1


	//   ....[32]....
        /*029c*/ 	.word	0x00005be0
        /*02a0*/ 	.word	0x00000004
        /*02a4*/ 	.word	0x00000000
        /*02a8*/ 	.short	0x010a
        /*02aa*/ 	.byte	0x3f
	.zero		1


	//   ....[33]....
        /*02ac*/ 	.word	0x00005c30
        /*02b0*/ 	.word	0x0000003d
        /*02b4*/ 	.word	0x00000010
        /*02b8*/ 	.short	0x010a
        /*02ba*/ 	.byte	0x3f
	.zero		1


	//   ....[34]....
        /*02bc*/ 	.word	0x00005d00
        /*02c0*/ 	.word	0x00000007
        /*02c4*/ 	.word	0x00000020
        /*02c8*/ 	.short	0x010a
        /*02ca*/ 	.byte	0x3f
	.zero		1


	//   ....[35]....
        /*02cc*/ 	.word	0x00005dd0
        /*02d0*/ 	.word	0x00000007
        /*02d4*/ 	.word	0x00000000
        /*02d8*/ 	.short	0x010a
        /*02da*/ 	.byte	0x3f
	.zero		1


	//   ....[36]....
        /*02dc*/ 	.word	0x00005e20
        /*02e0*/ 	.word	0x00000009
        /*02e4*/ 	.word	0x00000000
        /*02e8*/ 	.short	0x010a
        /*02ea*/ 	.byte	0x3f
	.zero		1


	//   ....[37]....
        /*02ec*/ 	.word	0x00005e70
        /*02f0*/ 	.word	0x00000006
        /*02f4*/ 	.word	0x00000000
        /*02f8*/ 	.short	0x010a
        /*02fa*/ 	.byte	0x3f
	.zero		1


	//----- nvinfo : EIATTR_NUM_MBARRIERS
	.align		4
.L_35:
        /*02fc*/ 	.byte	0x03, 0x38
        /*02fe*/ 	.short	0x000e


	//----- nvinfo : EIATTR_EXIT_INSTR_OFFSETS
	.align		4
        /*0300*/ 	.byte	0x04, 0x1c
        /*0302*/ 	.short	(.L_37 - .L_36)


	//   ....[0]....
.L_36:
        /*0304*/ 	.word	0x00001240


	//   ....[1]....
        /*0308*/ 	.word	0x000012a0


	//   ....[2]....
        /*030c*/ 	.word	0x00004b80


	//   ....[3]....
        /*0310*/ 	.word	0x00004bb0


	//   ....[4]....
        /*0314*/ 	.word	0x00005b20


	//----- nvinfo : EIATTR_MAX_THREADS
	.align		4
.L_37:
        /*0318*/ 	.byte	0x04, 0x05
        /*031a*/ 	.short	(.L_39 - .L_38)
.L_38:
        /*031c*/ 	.word	0x00000180
        /*0320*/ 	.word	0x00000001
        /*0324*/ 	.word	0x00000001


	//----- nvinfo : EIATTR_CRS_STACK_SIZE
	.align		4
.L_39:
        /*0328*/ 	.byte	0x04, 0x1e
        /*032a*/ 	.short	(.L_41 - .L_40)
.L_40:
        /*032c*/ 	.word	0x00000000


	//----- nvinfo : EIATTR_CBANK_PARAM_SIZE
	.align		4
.L_41:
        /*0330*/ 	.byte	0x03, 0x19
        /*0332*/ 	.short	0x0470


	//----- nvinfo : EIATTR_PARAM_CBANK
	.align		4
        /*0334*/ 	.byte	0x04, 0x0a
        /*0336*/ 	.short	(.L_43 - .L_42)
	.align		4
.L_42:
        /*0338*/ 	.word	index@(.nv.constant0._ZN7cutlass13device_kernelINS_4gemm6kernel13GemmUniversalIN4cute5tupleIJiiiiEEENS1_10collective13CollectiveMmaINS1_34MainloopSm90TmaGmmaWarpSpecializedILi4ENS5_IJNS4_1CILi1EEESB_SB_EEENS1_32KernelTmaWarpSpecializedPingpongEEENS5_IJNSA_ILi64EEESF_NSA_ILi32EEEEEENS_10tfloat32_tENS5_IJlSB_lEEESI_SJ_NS4_8TiledMMAINS4_8MMA_AtomIJNS4_4SM904GMMA29MMA_64x64x8_F32TF32TF32_SS_TNILNSN_7ScaleInE1ELSP_1EEEEEENS4_6LayoutISC_NS5_IJNSA_ILi0EEEST_ST_EEEEENS5_IJNS4_10UnderscoreESW_SW_EEEEENS4_13SM90_TMA_LOADENS4_14ComposedLayoutINS4_7SwizzleILi3ELi4ELi3EEENS4_18smem_ptr_flag_bitsILi32EEENSS_INS5_IJNSA_ILi8EEESG_EEENS5_IJSG_SB_EEEEEEEvNS4_8identityESZ_S19_vS1A_EENS_8epilogue10collective6detail29Sm90TmaWarpSpecializedAdapterINS1D_15DefaultEpilogueISI_SJ_SJ_NS1C_6thread17LinearCombinationISI_Li1EffLNS1H_9ScaleType4KindE0ELNS_15FloatRoundStyleE2ESI_EENS1_15EpilogueDefaultEEEEEvvEEEEvNT_6ParamsE)
        /*033c*/ 	.short	0x0210
        /*033e*/ 	.short	0x0470


	//----- nvinfo : EIATTR_SW_WAR
	.align		4
.L_43:
        /*0340*/ 	.byte	0x04, 0x36
        /*0342*/ 	.short	(.L_45 - .L_44)
.L_44:
        /*0344*/ 	.word	0x00000008
.L_45:


//--------------------- .nv.callgraph             --------------------------
	.section	.nv.callgraph,"",@"SHT_CUDA_CALLGRAPH"
	.align	4
	.sectionentsize	8
	.align		4
        /*0000*/ 	.word	0x00000000
	.align		4
        /*0004*/ 	.word	0xffffffff
	.align		4
        /*0008*/ 	.word	index@(_ZN7cutlass13device_kernelINS_4gemm6kernel13GemmUniversalIN4cute5tupleIJiiiiEEENS1_10collective13CollectiveMmaINS1_34MainloopSm90TmaGmmaWarpSpecializedILi4ENS5_IJNS4_1CILi1EEESB_SB_EEENS1_32KernelTmaWarpSpecializedPingpongEEENS5_IJNSA_ILi64EEESF_NSA_ILi32EEEEEENS_10tfloat32_tENS5_IJlSB_lEEESI_SJ_NS4_8TiledMMAINS4_8MMA_AtomIJNS4_4SM904GMMA29MMA_64x64x8_F32TF32TF32_SS_TNILNSN_7ScaleInE1ELSP_1EEEEEENS4_6LayoutISC_NS5_IJNSA_ILi0EEEST_ST_EEEEENS5_IJNS4_10UnderscoreESW_SW_EEEEENS4_13SM90_TMA_LOADENS4_14ComposedLayoutINS4_7SwizzleILi3ELi4ELi3EEENS4_18smem_ptr_flag_bitsILi32EEENSS_INS5_IJNSA_ILi8EEESG_EEENS5_IJSG_SB_EEEEEEEvNS4_8identityESZ_S19_vS1A_EENS_8epilogue10collective6detail29Sm90TmaWarpSpecializedAdapterINS1D_15DefaultEpilogueISI_SJ_SJ_NS1C_6thread17LinearCombinationISI_Li1EffLNS1H_9ScaleType4KindE0ELNS_15FloatRoundStyleE2ESI_EENS1_15EpilogueDefaultEEEEEvvEEEEvNT_6ParamsE)
	.align		4
        /*000c*/ 	.word	index@(__assertfail)
	.align		4
        /*0010*/ 	.word	0x00000000
	.align		4
        /*0014*/ 	.word	0xfffffffe
	.align		4
        /*0018*/ 	.word	0x00000000
	.align		4
        /*001c*/ 	.word	0xfffffffd
	.align		4
        /*0020*/ 	.word	0x00000000
	.align		4
        /*0024*/ 	.word	0xfffffffc


//--------------------- .nv.constant4             --------------------------
	.section	.nv.constant4,"a",@progbits
	.align	8
	.align		8
.nv.constant4:
        /*0000*/ 	.dword	__assertfail
	.align		8
        /*0008*/ 	.dword	__unnamed_1
	.align		8
        /*0010*/ 	.dword	_ZN39_INTERNAL_afc5702c_4_k_cu_7cb48b20_60324cuda3std3__45__cpo5beginE
	.align		8
        /*0018*/ 	.dword	_ZN39_INTERNAL_afc5702c_4_k_cu_7cb48b20_60324cuda3std3__45__cpo3endE
	.align		8
        /*0020*/ 	.dword	_ZN39_INTERNAL_afc5702c_4_k_cu_7cb48b20_60324cuda3std3__45__cpo6cbeginE
	.align		8
        /*0028*/ 	.dword	_ZN39_INTERNAL_afc5702c_4_k_cu_7cb48b20_60324cuda3std3__45__cpo4cendE
	.align		8
        /*0030*/ 	.dword	_ZN39_INTERNAL_afc5702c_4_k_cu_7cb48b20_60324cuda3std3__441_GLOBAL__N__afc5702c_4_k_cu_7cb48b20_60326ignoreE
	.align		8
        /*0038*/ 	.dword	_ZN39_INTERNAL_afc5702c_4_k_cu_7cb48b20_60324cuda3std3__419piecewise_constructE
	.align		8
        /*0040*/ 	.dword	_ZN39_INTERNAL_afc5702c_4_k_cu_7cb48b20_60324cuda3std3__48in_placeE
	.align		8
        /*0048*/ 	.dword	_ZN39_INTERNAL_afc5702c_4_k_cu_7cb48b20_60324cuda3std6ranges3__45__cpo4swapE
	.align		8
        /*0050*/ 	.dword	_ZN39_INTERNAL_afc5702c_4_k_cu_7cb48b20_60324cuda3std6ranges3__45__cpo9iter_moveE
	.align		8
        /*0058*/ 	.dword	_ZN39_INTERNAL_afc5702c_4_k_cu_7cb48b20_60324cute7productE
	.align		8
        /*0060*/ 	.dword	_ZN39_INTERNAL_afc5702c_4_k_cu_7cb48b20_60324cute1_E
	.align		8
        /*0068*/ 	.dword	$str$22
	.align		8
        /*0070*/ 	.dword	$str$23


//--------------------- .text._ZN7cutlass13device_kernelINS_4gemm6kernel13GemmUniversalIN4cute5tupleIJiiiiEEENS1_10collective13CollectiveMmaINS1_34MainloopSm90TmaGmmaWarpSpecializedILi4ENS5_IJNS4_1CILi1EEESB_SB_EEENS1_32KernelTmaWarpSpecializedPingpongEEENS5_IJNSA_ILi64EEESF_NSA_ILi32EEEEEENS_10tfloat32_tENS5_IJlSB_lEEESI_SJ_NS4_8TiledMMAINS4_8MMA_AtomIJNS4_4SM904GMMA29MMA_64x64x8_F32TF32TF32_SS_TNILNSN_7ScaleInE1ELSP_1EEEEEENS4_6LayoutISC_NS5_IJNSA_ILi0EEEST_ST_EEEEENS5_IJNS4_10UnderscoreESW_SW_EEEEENS4_13SM90_TMA_LOADENS4_14ComposedLayoutINS4_7SwizzleILi3ELi4ELi3EEENS4_18smem_ptr_flag_bitsILi32EEENSS_INS5_IJNSA_ILi8EEESG_EEENS5_IJSG_SB_EEEEEEEvNS4_8identityESZ_S19_vS1A_EENS_8epilogue10collective6detail29Sm90TmaWarpSpecializedAdapterINS1D_15DefaultEpilogueISI_SJ_SJ_NS1C_6thread17LinearCombinationISI_Li1EffLNS1H_9ScaleType4KindE0ELNS_15FloatRoundStyleE2ESI_EENS1_15EpilogueDefaultEEEEEvvEEEEvNT_6ParamsE --------------------------
	.section	.text._ZN7cutlass13device_kernelINS_4gemm6kernel13GemmUniversalIN4cute5tupleIJiiiiEEENS1_10collective13CollectiveMmaINS1_34MainloopSm90TmaGmmaWarpSpecializedILi4ENS5_IJNS4_1CILi1EEESB_SB_EEENS1_32KernelTmaWarpSpecializedPingpongEEENS5_IJNSA_ILi64EEESF_NSA_ILi32EEEEEENS_10tfloat32_tENS5_IJlSB_lEEESI_SJ_NS4_8TiledMMAINS4_8MMA_AtomIJNS4_4SM904GMMA29MMA_64x64x8_F32TF32TF32_SS_TNILNSN_7ScaleInE1ELSP_1EEEEEENS4_6LayoutISC_NS5_IJNSA_ILi0EEEST_ST_EEEEENS5_IJNS4_10UnderscoreESW_SW_EEEEENS4_13SM90_TMA_LOADENS4_14ComposedLayoutINS4_7SwizzleILi3ELi4ELi3EEENS4_18smem_ptr_flag_bitsILi32EEENSS_INS5_IJNSA_ILi8EEESG_EEENS5_IJSG_SB_EEEEEEEvNS4_8identityESZ_S19_vS1A_EENS_8epilogue10collective6detail29Sm90TmaWarpSpecializedAdapterINS1D_15DefaultEpilogueISI_SJ_SJ_NS1C_6thread17LinearCombinationISI_Li1EffLNS1H_9ScaleType4KindE0ELNS_15FloatRoundStyleE2ESI_EENS1_15EpilogueDefaultEEEEEvvEEEEvNT_6ParamsE,"ax",@progbits
	.align	128
.text._ZN7cutlass13device_kernelINS_4gemm6kernel13GemmUniversalIN4cute5tupleIJiiiiEEENS1_10collective13CollectiveMmaINS1_34MainloopSm90TmaGmmaWarpSpecializedILi4ENS5_IJNS4_1CILi1EEESB_SB_EEENS1_32KernelTmaWarpSpecializedPingpongEEENS5_IJNSA_ILi64EEESF_NSA_ILi32EEEEEENS_10tfloat32_tENS5_IJlSB_lEEESI_SJ_NS4_8TiledMMAINS4_8MMA_AtomIJNS4_4SM904GMMA29MMA_64x64x8_F32TF32TF32_SS_TNILNSN_7ScaleInE1ELSP_1EEEEEENS4_6LayoutISC_NS5_IJNSA_ILi0EEEST_ST_EEEEENS5_IJNS4_10UnderscoreESW_SW_EEEEENS4_13SM90_TMA_LOADENS4_14ComposedLayoutINS4_7SwizzleILi3ELi4ELi3EEENS4_18smem_ptr_flag_bitsILi32EEENSS_INS5_IJNSA_ILi8EEESG_EEENS5_IJSG_SB_EEEEEEEvNS4_8identityESZ_S19_vS1A_EENS_8epilogue10collective6detail29Sm90TmaWarpSpecializedAdapterINS1D_15DefaultEpilogueISI_SJ_SJ_NS1C_6thread17LinearCombinationISI_Li1EffLNS1H_9ScaleType4KindE0ELNS_15FloatRoundStyleE2ESI_EENS1_15EpilogueDefaultEEEEEvvEEEEvNT_6ParamsE:
        .type           _ZN7cutlass13device_kernelINS_4gemm6kernel13GemmUniversalIN4cute5tupleIJiiiiEEENS1_10collective13CollectiveMmaINS1_34MainloopSm90TmaGmmaWarpSpecializedILi4ENS5_IJNS4_1CILi1EEESB_SB_EEENS1_32KernelTmaWarpSpecializedPingpongEEENS5_IJNSA_ILi64EEESF_NSA_ILi32EEEEEENS_10tfloat32_tENS5_IJlSB_lEEESI_SJ_NS4_8TiledMMAINS4_8MMA_AtomIJNS4_4SM904GMMA29MMA_64x64x8_F32TF32TF32_SS_TNILNSN_7ScaleInE1ELSP_1EEEEEENS4_6LayoutISC_NS5_IJNSA_ILi0EEEST_ST_EEEEENS5_IJNS4_10UnderscoreESW_SW_EEEEENS4_13SM90_TMA_LOADENS4_14ComposedLayoutINS4_7SwizzleILi3ELi4ELi3EEENS4_18smem_ptr_flag_bitsILi32EEENSS_INS5_IJNSA_ILi8EEESG_EEENS5_IJSG_SB_EEEEEEEvNS4_8identityESZ_S19_vS1A_EENS_8epilogue10collective6detail29Sm90TmaWarpSpecializedAdapterINS1D_15DefaultEpilogueISI_SJ_SJ_NS1C_6thread17LinearCombinationISI_Li1EffLNS1H_9ScaleType4KindE0ELNS_15FloatRoundStyleE2ESI_EENS1_15EpilogueDefaultEEEEEvvEEEEvNT_6ParamsE,@function
        .size           _ZN7cutlass13device_kernelINS_4gemm6kernel13GemmUniversalIN4cute5tupleIJiiiiEEENS1_10collective13CollectiveMmaINS1_34MainloopSm90TmaGmmaWarpSpecializedILi4ENS5_IJNS4_1CILi1EEESB_SB_EEENS1_32KernelTmaWarpSpecializedPingpongEEENS5_IJNSA_ILi64EEESF_NSA_ILi32EEEEEENS_10tfloat32_tENS5_IJlSB_lEEESI_SJ_NS4_8TiledMMAINS4_8MMA_AtomIJNS4_4SM904GMMA29MMA_64x64x8_F32TF32TF32_SS_TNILNSN_7ScaleInE1ELSP_1EEEEEENS4_6LayoutISC_NS5_IJNSA_ILi0EEEST_ST_EEEEENS5_IJNS4_10UnderscoreESW_SW_EEEEENS4_13SM90_TMA_LOADENS4_14ComposedLayoutINS4_7SwizzleILi3ELi4ELi3EEENS4_18smem_ptr_flag_bitsILi32EEENSS_INS5_IJNSA_ILi8EEESG_EEENS5_IJSG_SB_EEEEEEEvNS4_8identityESZ_S19_vS1A_EENS_8epilogue10collective6detail29Sm90TmaWarpSpecializedAdapterINS1D_15DefaultEpilogueISI_SJ_SJ_NS1C_6thread17LinearCombinationISI_Li1EffLNS1H_9ScaleType4KindE0ELNS_15FloatRoundStyleE2ESI_EENS1_15EpilogueDefaultEEEEEvvEEEEvNT_6ParamsE,(.L_x_132 - _ZN7cutlass13device_kernelINS_4gemm6kernel13GemmUniversalIN4cute5tupleIJiiiiEEENS1_10collective13CollectiveMmaINS1_34MainloopSm90TmaGmmaWarpSpecializedILi4ENS5_IJNS4_1CILi1EEESB_SB_EEENS1_32KernelTmaWarpSpecializedPingpongEEENS5_IJNSA_ILi64EEESF_NSA_ILi32EEEEEENS_10tfloat32_tENS5_IJlSB_lEEESI_SJ_NS4_8TiledMMAINS4_8MMA_AtomIJNS4_4SM904GMMA29MMA_64x64x8_F32TF32TF32_SS_TNILNSN_7ScaleInE1ELSP_1EEEEEENS4_6LayoutISC_NS5_IJNSA_ILi0EEEST_ST_EEEEENS5_IJNS4_10UnderscoreESW_SW_EEEEENS4_13SM90_TMA_LOADENS4_14ComposedLayoutINS4_7SwizzleILi3ELi4ELi3EEENS4_18smem_ptr_flag_bitsILi32EEENSS_INS5_IJNSA_ILi8EEESG_EEENS5_IJSG_SB_EEEEEEEvNS4_8identityESZ_S19_vS1A_EENS_8epilogue10collective6detail29Sm90TmaWarpSpecializedAdapterINS1D_15DefaultEpilogueISI_SJ_SJ_NS1C_6thread17LinearCombinationISI_Li1EffLNS1H_9ScaleType4KindE0ELNS_15FloatRoundStyleE2ESI_EENS1_15EpilogueDefaultEEEEEvvEEEEvNT_6ParamsE)
        .other          _ZN7cutlass13device_kernelINS_4gemm6kernel13GemmUniversalIN4cute5tupleIJiiiiEEENS1_10collective13CollectiveMmaINS1_34MainloopSm90TmaGmmaWarpSpecializedILi4ENS5_IJNS4_1CILi1EEESB_SB_EEENS1_32KernelTmaWarpSpecializedPingpongEEENS5_IJNSA_ILi64EEESF_NSA_ILi32EEEEEENS_10tfloat32_tENS5_IJlSB_lEEESI_SJ_NS4_8TiledMMAINS4_8MMA_AtomIJNS4_4SM904GMMA29MMA_64x64x8_F32TF32TF32_SS_TNILNSN_7ScaleInE1ELSP_1EEEEEENS4_6LayoutISC_NS5_IJNSA_ILi0EEEST_ST_EEEEENS5_IJNS4_10UnderscoreESW_SW_EEEEENS4_13SM90_TMA_LOADENS4_14ComposedLayoutINS4_7SwizzleILi3ELi4ELi3EEENS4_18smem_ptr_flag_bitsILi32EEENSS_INS5_IJNSA_ILi8EEESG_EEENS5_IJSG_SB_EEEEEEEvNS4_8identityESZ_S19_vS1A_EENS_8epilogue10collective6detail29Sm90TmaWarpSpecializedAdapterINS1D_15DefaultEpilogueISI_SJ_SJ_NS1C_6thread17LinearCombinationISI_Li1EffLNS1H_9ScaleType4KindE0ELNS_15FloatRoundStyleE2ESI_EENS1_15EpilogueDefaultEEEEEvvEEEEvNT_6ParamsE,@"STO_CUDA_ENTRY STV_DEFAULT"
_ZN7cutlass13device_kernelINS_4gemm6kernel13GemmUniversalIN4cute5tupleIJiiiiEEENS1_10collective13CollectiveMmaINS1_34MainloopSm90TmaGmmaWarpSpecializedILi4ENS5_IJNS4_1CILi1EEESB_SB_EEENS1_32KernelTmaWarpSpecializedPingpongEEENS5_IJNSA_ILi64EEESF_NSA_ILi32EEEEEENS_10tfloat32_tENS5_IJlSB_lEEESI_SJ_NS4_8TiledMMAINS4_8MMA_AtomIJNS4_4SM904GMMA29MMA_64x64x8_F32TF32TF32_SS_TNILNSN_7ScaleInE1ELSP_1EEEEEENS4_6LayoutISC_NS5_IJNSA_ILi0EEEST_ST_EEEEENS5_IJNS4_10UnderscoreESW_SW_EEEEENS4_13SM90_TMA_LOADENS4_14ComposedLayoutINS4_7SwizzleILi3ELi4ELi3EEENS4_18smem_ptr_flag_bitsILi32EEENSS_INS5_IJNSA_ILi8EEESG_EEENS5_IJSG_SB_EEEEEEEvNS4_8identityESZ_S19_vS1A_EENS_8epilogue10collective6detail29Sm90TmaWarpSpecializedAdapterINS1D_15DefaultEpilogueISI_SJ_SJ_NS1C_6thread17LinearCombinationISI_Li1EffLNS1H_9ScaleType4KindE0ELNS_15FloatRoundStyleE2ESI_EENS1_15EpilogueDefaultEEEEEvvEEEEvNT_6ParamsE:
[----:B------:R-:W0:Y:S01]  /*0000*/  LDC R1, c[0x0][0x28] ;  /* 0x00000a00ff017b82 */ /* 0x000e220000000800 */
[----:B------:R-:W1:Y:S01]  /*0010*/  S2R R4, SR_TID.X ;  /* 0x0000000000047919 */ /* 0x000e620000002100 */
[----:B------:R-:W-:Y:S01]  /*0020*/  ELECT P0, URZ, PT ;  /* 0x00000000003f782f */ /* 0x000fe20003800000 */
[----:B------:R-:W-:Y:S01]  /*0030*/  BSSY B0, `(.L_x_0) ;  /* 0x0000014000007945 */ /* 0x000fe20003800000 */
[----:B-1----:R-:W-:-:S05]  /*0040*/  SHF.R.U32.HI R0, RZ, 0x5, R4 ;  /* 0x00000005ff007819 */ /* 0x002fca0000011604 */
[----:B------:R-:W1:Y:S02]  /*0050*/  SHFL.IDX PT, R2, R0, RZ, 0x1f ;  /* 0x00001fff00027589 */ /* 0x000e6400000e0000 */
[----:B-1----:R-:W-:Y:S02]  /*0060*/  R2UR UR8, R2 ;  /* 0x00000000020872ca */ /* 0x002fe400000e0000 */
[----:B------:R-:W-:-:S05]  /*0070*/  SHF.R.U32.HI R2, RZ, 0x7, R4 ;  /* 0x00000007ff027819 */ /* 0x000fca0000011604 */
[----:B------:R1:W2:Y:S06]  /*0080*/  SHFL.IDX PT, R3, R2, RZ, 0x1f ;  /* 0x00001fff02037589 */ /* 0x0002ac00000e0000 */
[----:B------:R-:W-:Y:S02]  /*0090*/  USHF.R.S32.HI UR4, URZ, 0x1f, UR8 ;  /* 0x0000001f3f047899 */ /* 0x000fe40008011408 */
[----:B------:R-:W-:Y:S02]  /*00a0*/  ISETP.NE.OR P0, PT, RZ, UR8, !P0 ;  /* 0x00000008ff007c0c */ /* 0x000fe4000c705670 */
[----:B------:R-:W-:-:S04]  /*00b0*/  ULEA.HI UR4, UR4, UR8, URZ, 0x2 ;  /* 0x0000000804047291 */ /* 0x000fc8000f8f103f */
[----:B------:R-:W-:-:S04]  /*00c0*/  ULOP3.LUT UR4, UR4, 0xfffffffc, URZ, 0xc0, !UPT ;  /* 0xfffffffc04047892 */ /* 0x000fc8000f8ec03f */
[----:B------:R-:W-:-:S03]  /*00d0*/  UIADD3 UR8, UR8, -UR4, URZ ;  /* 0x8000000408087290 */ /* 0x000fc6000fffe03f */
[----:B01----:R-:W-:Y:S09]  /*00e0*/  @P0 BRA `(.L_x_1) ;  /* 0x0000000000200947 */ /* 0x003ff20003800000 */
[----:B------:R-:W-:Y:S02]  /*00f0*/  ULDC.64 UR4, c[0x0][0x198] ;  /* 0x0000660000047ab9 */ /* 0x000fe40000000a00 */
[----:B------:R-:W-:Y:S02]  /*0100*/  UIADD3 UR6, UP0, UR4, 0xf0, URZ ;  /* 0x000000f004067890 */ /* 0x000fe4000ff1e03f */
[----:B------:R-:W-:Y:S02]  /*0110*/  UIADD3 UR4, UP1, UR4, 0x1f0, URZ ;  /* 0x000001f004047890 */ /* 0x000fe4000ff3e03f */
[----:B------:R-:W-:Y:S02]  /*0120*/  UIADD3.X UR7, URZ, UR5, URZ, UP0, !UPT ;  /* 0x000000053f077290 */ /* 0x000fe400087fe43f */
[----:B------:R-:W-:-:S07]  /*0130*/  UIADD3.X UR5, URZ, UR5, URZ, UP1, !UPT ;  /* 0x000000053f057290 */ /* 0x000fce0008ffe43f */
[----:B------:R0:W-:Y:S02]  /*0140*/  UTMACCTL.PF [UR6] ;  /* 0x00000000060079b9 */ /* 0x0001e40008040000 */
[----:B------:R0:W-:Y:S02]  /*0150*/  UTMACCTL.PF [UR4] ;  /* 0x00000000040079b9 */ /* 0x0001e40008040000 */
[----:B0-----:R-:W-:Y:S01]  /*0160*/  NOP ;  /* 0x0000000000007918 */ /* 0x001fe20000000000 */
.L_x_1:
[----:B------:R-:W-:Y:S05]  /*0170*/  BSYNC B0 ;  /* 0x0000000000007941 */ /* 0x000fea0003800000 */
.L_x_0:
[----:B------:R-:W0:Y:S01]  /*0180*/  SHFL.IDX PT, R5, R0, RZ, 0x1f ;  /* 0x00001fff00057589 */ /* 0x000e2200000e0000 */
[----:B--2---:R-:W-:Y:S01]  /*0190*/  R2UR UR15, R3 ;  /* 0x00000000030f72ca */ /* 0x004fe200000e0000 */
[----:B------:R-:W-:-:S04]  /*01a0*/  UISETP.NE.AND UP0, UPT, UR8, 0x3, UPT ;  /* 0x000000030800788c */ /* 0x000fc8000bf05270 */
[----:B------:R-:W-:-:S08]  /*01b0*/  UISETP.EQ.OR UP0, UPT, UR8, URZ, !UP0 ;  /* 0x0000003f0800728c */ /* 0x000fd0000c702670 */
[----:B------:R-:W-:Y:S02]  /*01c0*/  UIADD3 UR18, UR15, -0x1, URZ ;  /* 0xffffffff0f127890 */ /* 0x000fe4000fffe03f */
[----:B------:R-:W-:Y:S02]  /*01d0*/  UISETP.EQ.AND UP0, UPT, UR15, URZ, UP0 ;  /* 0x0000003f0f00728c */ /* 0x000fe40008702270 */
[----:B------:R-:W-:Y:S02]  /*01e0*/  UISETP.GE.U32.AND UP1, UPT, UR18, 0x2, UPT ;  /* 0x000000021200788c */ /* 0x000fe4000bf26070 */
[----:B------:R-:W-:Y:S01]  /*01f0*/  USEL UR36, URZ, 0x1, !UP0 ;  /* 0x000000013f247887 */ /* 0x000fe2000c000000 */
[----:B0-----:R-:W-:-:S03]  /*0200*/  ISETP.NE.AND P0, PT, R5, RZ, PT ;  /* 0x000000ff0500720c */ /* 0x001fc60003f05270 */
[----:B------:R-:W-:-:S10]  /*0210*/  USEL UR36, UR36, 0x2, UP1 ;  /* 0x0000000224247887 */ /* 0x000fd40008800000 */
[----:B------:R-:W-:Y:S05]  /*0220*/  @P0 BRA `(.L_x_2) ;  /* 0x0000000000580947 */ /* 0x000fea0003800000 */
[----:B------:R-:W0:Y:S01]  /*0230*/  S2UR UR9, SR_CgaCtaId ;  /* 0x00000000000979c3 */ /* 0x000e220000008800 */
[----:B------:R-:W-:Y:S01]  /*0240*/  UMOV UR4, 0x400 ;  /* 0x0000040000047882 */ /* 0x000fe20000000000 */
[----:B------:R-:W-:Y:S01]  /*0250*/  UMOV UR5, 0x1 ;  /* 0x0000000100057882 */ /* 0x000fe20000000000 */
[----:B------:R-:W-:Y:S01]  /*0260*/  UMOV UR6, 0x80 ;  /* 0x0000008000067882 */ /* 0x000fe20000000000 */
[----:B------:R-:W-:Y:S01]  /*0270*/  ELECT P0, URZ, PT ;  /* 0x00000000003f782f */ /* 0x000fe20003800000 */
[----:B------:R-:W-:-:S04]  /*0280*/  UIADD3 UR6, -UR6, 0x100000, URZ ;  /* 0x0010000006067890 */ /* 0x000fc8000fffe13f */
[----:B------:R-:W-:Y:S02]  /*0290*/  USHF.L.U32 UR7, UR6, 0xb, URZ ;  /* 0x0000000b06077899 */ /* 0x000fe4000800063f */
[----:B------:R-:W-:Y:S02]  /*02a0*/  USHF.L.U32 UR6, UR6, 0x1, URZ ;  /* 0x0000000106067899 */ /* 0x000fe4000800063f */
[----:B0-----:R-:W-:Y:S02]  /*02b0*/  ULEA UR9, UR9, UR4, 0x18 ;  /* 0x0000000409097291 */ /* 0x001fe4000f8ec03f */
[----:B------:R-:W-:-:S04]  /*02c0*/  UIADD3 UR4, -UR5, 0x100000, URZ ;  /* 0x0010000005047890 */ /* 0x000fc8000fffe13f */
[----:B------:R-:W-:Y:S02]  /*02d0*/  USHF.L.U32 UR5, UR4, 0xb, URZ ;  /* 0x0000000b04057899 */ /* 0x000fe4000800063f */
[----:B------:R-:W-:Y:S01]  /*02e0*/  USHF.L.U32 UR4, UR4, 0x1, URZ ;  /* 0x0000000104047899 */ /* 0x000fe2000800063f */
[----:B------:R-:W0:Y:S11]  /*02f0*/  FENCE.VIEW.ASYNC.S ;  /* 0x00000000000073c6 */ /* 0x000e360000000000 */
[----:B0-----:R0:W1:Y:S01]  /*0300*/  SYNCS.EXCH.64 URZ, [UR9], UR4 ;  /* 0x00000004093f75b2 */ /* 0x0010620008000100 */
[----:B------:R0:W2:Y:S01]  /*0310*/  SYNCS.EXCH.64 URZ, [UR9+0x20], UR6 ;  /* 0x00002006093f75b2 */ /* 0x0000a20008000100 */
[----:B------:R0:W3:Y:S01]  /*0320*/  SYNCS.EXCH.64 URZ, [UR9+0x8], UR4 ;  /* 0x00000804093f75b2 */ /* 0x0000e20008000100 */
[----:B------:R0:W4:Y:S01]  /*0330*/  SYNCS.EXCH.64 URZ, [UR9+0x28], UR6 ;  /* 0x00002806093f75b2 */ /* 0x0001220008000100 */
[----:B------:R0:W0:Y:S01]  /*0340*/  SYNCS.EXCH.64 URZ, [UR9+0x10], UR4 ;  /* 0x00001004093f75b2 */ /* 0x0000220008000100 */
[----:B------:R0:W0:Y:S01]  /*0350*/  SYNCS.EXCH.64 URZ, [UR9+0x30], UR6 ;  /* 0x00003006093f75b2 */ /* 0x0000220008000100 */
[----:B------:R0:W0:Y:S01]  /*0360*/  SYNCS.EXCH.64 URZ, [UR9+0x18], UR4 ;  /* 0x00001804093f75b2 */ /* 0x0000220008000100 */
[----:B------:R0:W0:Y:S01]  /*0370*/  SYNCS.EXCH.64 URZ, [UR9+0x38], UR6 ;  /* 0x00003806093f75b2 */ /* 0x0000220008000100 */
[----:B------:R-:W-:Y:S01]  /*0380*/  NOP ;  /* 0x0000000000007918 */ /* 0x000fe20000000000 */
.L_x_2:
[----:B------:R-:W5:Y:S01]  /*0390*/  SHFL.IDX PT, R5, R0, RZ, 0x1f ;  /* 0x00001fff00057589 */ /* 0x000f6200000e0000 */
[----:B------:R-:W-:Y:S01]  /*03a0*/  ELECT P0, URZ, PT ;  /* 0x00000000003f782f */ /* 0x000fe20003800000 */
[----:B------:R-:W-:Y:S01]  /*03b0*/  NOP ;  /* 0x0000000000007918 */ /* 0x000fe20000000000 */
[----:B------:R-:W-:Y:S01]  /*03c0*/  ELECT P1, URZ, PT ;  /* 0x00000000003f782f */ /* 0x000fe20003820000 */
[----:B------:R-:W1:Y:S01]  /*03d0*/  SHFL.IDX PT, R3, R0, RZ, 0x1f ;  /* 0x00001fff00037589 */ /* 0x000e6200000e0000 */
[----:B0-----:R-:W-:Y:S01]  /*03e0*/  UMOV UR4, 0x20 ;  /* 0x0000002000047882 */ /* 0x001fe20000000000 */
[----:B------:R-:W-:Y:S01]  /*03f0*/  UMOV UR12, 0x80 ;  /* 0x00000080000c7882 */ /* 0x000fe20000000000 */
[----:B------:R-:W-:Y:S01]  /*0400*/  NOP ;  /* 0x0000000000007918 */ /* 0x000fe20000000000 */
[----:B------:R0:W0:Y:S01]  /*0410*/  SHFL.IDX PT, R0, R2, RZ, 0x1f ;  /* 0x00001fff02007589 */ /* 0x00002200000e0000 */
[----:B------:R-:W-:Y:S01]  /*0420*/  ULDC.64 UR52, c[0x0][0x208] ;  /* 0x0000820000347ab9 */ /* 0x000fe20000000a00 */
[----:B-----5:R-:W-:-:S02]  /*0430*/  ISETP.NE.OR P0, PT, R5, RZ, !P0 ;  /* 0x000000ff0500720c */ /* 0x020fc40004705670 */
[----:B-1----:R-:W-:Y:S02]  /*0440*/  ISETP.NE.OR P1, PT, R3, RZ, !P1 ;  /* 0x000000ff0300720c */ /* 0x002fe40004f25670 */
[----:B------:R-:W-:-:S04]  /*0450*/  SHF.R.S32.HI R3, RZ, 0x1f, R4 ;  /* 0x0000001fff037819 */ /* 0x000fc80000011404 */
[----:B------:R-:W-:-:S05]  /*0460*/  LEA.HI R3, R3, R4, RZ, 0x7 ;  /* 0x0000000403037211 */ /* 0x000fca00078f38ff */
[----:B------:R-:W-:Y:S01]  /*0470*/  VOTEU.ALL UP0, P0 ;  /* 0x00000000003f7886 */ /* 0x000fe20000000000 */
[----:B------:R-:W-:Y:S01]  /*0480*/  LOP3.LUT R3, R3, 0xffffff80, RZ, 0xc0, !PT ;  /* 0xffffff8003037812 */ /* 0x000fe200078ec0ff */
[----:B------:R-:W-:-:S03]  /*0490*/  VOTEU.ALL UP1, P1 ;  /* 0x00000000003f7886 */ /* 0x000fc60000820000 */
[----:B------:R-:W1:Y:S01]  /*04a0*/  @!UP0 S2UR UR7, SR_CgaCtaId ;  /* 0x00000000000789c3 */ /* 0x000e620000008800 */
[----:B------:R-:W-:Y:S01]  /*04b0*/  @!UP0 UMOV UR6, 0x400 ;  /* 0x0000040000068882 */ /* 0x000fe20000000000 */
[----:B------:R-:W-:-:S04]  /*04c0*/  @!UP0 UIADD3 UR4, -UR4, 0x100000, URZ ;  /* 0x0010000004048890 */ /* 0x000fc8000fffe13f */
[----:B------:R-:W-:Y:S02]  /*04d0*/  @!UP0 USHF.L.U32 UR5, UR4, 0xb, URZ ;  /* 0x0000000b04058899 */ /* 0x000fe4000800063f */
[----:B------:R-:W-:Y:S01]  /*04e0*/  @!UP0 USHF.L.U32 UR4, UR4, 0x1, URZ ;  /* 0x0000000104048899 */ /* 0x000fe2000800063f */
[----:B------:R-:W-:Y:S01]  /*04f0*/  IMAD.IADD R3, R4, 0x1, -R3 ;  /* 0x0000000104037824 */ /* 0x000fe200078e0a03 */
[----:B------:R-:W-:Y:S01]  /*0500*/  @!UP1 UMOV UR10, 0x400 ;  /* 0x00000400000a9882 */ /* 0x000fe20000000000 */
[----:B------:R-:W-:Y:S01]  /*0510*/  VOTEU.ALL UP2, P1 ;  /* 0x00000000003f7886 */ /* 0x000fe20000840000 */
[----:B------:R-:W-:Y:S01]  /*0520*/  VOTEU.ALL UP3, P1 ;  /* 0x00000000003f7886 */ /* 0x000fe20000860000 */
[----:B------:R-:W-:Y:S01]  /*0530*/  VOTEU.ALL UP4, P1 ;  /* 0x00000000003f7886 */ /* 0x000fe20000880000 */
[----:B------:R-:W5:Y:S01]  /*0540*/  @!UP1 S2UR UR11, SR_CgaCtaId ;  /* 0x00000000000b99c3 */ /* 0x000f620000008800 */
[----:B------:R-:W-:Y:S01]  /*0550*/  VOTEU.ALL UP5, P1 ;  /* 0x00000000003f7886 */ /* 0x000fe200008a0000 */
[----:B------:R-:W-:Y:S01]  /*0560*/  ISETP.NE.AND P1, PT, RZ, UR15, PT ;  /* 0x0000000fff007c0c */ /* 0x000fe2000bf25270 */
[----:B-1----:R-:W-:-:S02]  /*0570*/  @!UP0 ULEA UR9, UR7, UR6, 0x18 ;  /* 0x0000000607098291 */ /* 0x002fc4000f8ec03f */
[----:B------:R-:W-:-:S04]  /*0580*/  @!UP1 UIADD3 UR6, -UR12, 0x100000, URZ ;  /* 0x001000000c069890 */ /* 0x000fc8000fffe13f */
[----:B------:R-:W-:Y:S02]  /*0590*/  @!UP1 USHF.L.U32 UR7, UR6, 0xb, URZ ;  /* 0x0000000b06079899 */ /* 0x000fe4000800063f */
[----:B------:R-:W-:Y:S01]  /*05a0*/  @!UP1 USHF.L.U32 UR6, UR6, 0x1, URZ ;  /* 0x0000000106069899 */ /* 0x000fe2000800063f */
[----:B------:R-:W-:Y:S01]  /*05b0*/  VOTEU.ALL UP0, P0 ;  /* 0x00000000003f7886 */ /* 0x000fe20000000000 */
[----:B-----5:R-:W-:Y:S01]  /*05c0*/  @!UP1 ULEA UR10, UR11, UR10, 0x18 ;  /* 0x0000000a0b0a9291 */ /* 0x020fe2000f8ec03f */
[----:B------:R-:W-:Y:S01]  /*05d0*/  VOTEU.ALL UP1, P0 ;  /* 0x00000000003f7886 */ /* 0x000fe20000020000 */
[----:B------:R-:W1:Y:S02]  /*05e0*/  FENCE.VIEW.ASYNC.S ;  /* 0x00000000000073c6 */ /* 0x000e640000000000 */
[----:B-1----:R-:W2:Y:S02]  /*05f0*/  @!UP0 SYNCS.EXCH.64 URZ, [UR9+0x70], UR4 ;  /* 0x00007004093f85b2 */ /* 0x002ea40008000100 */
[----:B------:R1:W2:Y:S01]  /*0600*/  @!UP1 SYNCS.EXCH.64 URZ, [UR9+0x78], UR4 ;  /* 0x00007804093f95b2 */ /* 0x0002a20008000100 */
[----:B------:R-:W-:Y:S01]  /*0610*/  NOP ;  /* 0x0000000000007918 */ /* 0x000fe20000000000 */
[----:B-1----:R-:W-:-:S02]  /*0620*/  ULDC.64 UR4, c[0x0][0x598] ;  /* 0x0001660000047ab9 */ /* 0x002fc40000000a00 */
[----:B------:R-:W-:Y:S02]  /*0630*/  ISETP.NE.U32.AND P0, PT, RZ, UR4, PT ;  /* 0x00000004ff007c0c */ /* 0x000fe4000bf05070 */
[----:B------:R1:W2:Y:S02]  /*0640*/  @!UP2 SYNCS.EXCH.64 URZ, [UR10+0x50], UR6 ;  /* 0x000050060a3fa5b2 */ /* 0x0002a40008000100 */
[----:B------:R-:W-:Y:S01]  /*0650*/  ISETP.NE.AND.EX P0, PT, RZ, UR5, PT, P0 ;  /* 0x00000005ff007c0c */ /* 0x000fe2000bf05300 */
[----:B------:R1:W2:Y:S01]  /*0660*/  @!UP3 SYNCS.EXCH.64 URZ, [UR10+0x58], UR6 ;  /* 0x000058060a3fb5b2 */ /* 0x0002a20008000100 */
[----:B------:R1:W2:Y:S01]  /*0670*/  @!UP4 SYNCS.EXCH.64 URZ, [UR10+0x60], UR6 ;  /* 0x000060060a3fc5b2 */ /* 0x0002a20008000100 */
[----:B------:R1:W2:Y:S01]  /*0680*/  @!UP5 SYNCS.EXCH.64 URZ, [UR10+0x68], UR6 ;  /* 0x000068060a3fd5b2 */ /* 0x0002a20008000100 */
[----:B------:R-:W-:Y:S01]  /*0690*/  NOP ;  /* 0x0000000000007918 */ /* 0x000fe20000000000 */
[----:B--234-:R-:W-:Y:S08]  /*06a0*/  BAR.SYNC.DEFER_BLOCKING 0x0 ;  /* 0x0000000000007b1d */ /* 0x01cff00000010000 */
[----:B01----:R-:W-:Y:S05]  /*06b0*/  @!P0 BRA `(.L_x_3) ;  /* 0x00000000001c8947 */ /* 0x003fea0003800000 */
[----:B------:R-:W0:Y:S02]  /*06c0*/  LDC.64 R6, c[0x0][0x598] ;  /* 0x00016600ff067b82 */ /* 0x000e240000000a00 */
[----:B0-----:R-:W2:Y:S02]  /*06d0*/  LDG.E.64 R6, desc[UR52][R6.64] ;  /* 0x0000003406067981 */ /* 0x001ea4000c1e1b00 */
[----:B--2---:R-:W-:-:S04]  /*06e0*/  ISETP.NE.U32.AND P0, PT, R6, RZ, PT ;  /* 0x000000ff0600720c */ /* 0x004fc80003f05070 */
[----:B------:R-:W-:-:S13]  /*06f0*/  ISETP.NE.AND.EX P0, PT, R7, RZ, PT, P0 ;  /* 0x000000ff0700720c */ /* 0x000fda0003f05300 */
[----:B------:R-:W-:Y:S05]  /*0700*/  @!P0 BRA `(.L_x_3) ;  /* 0x0000000000088947 */ /* 0x000fea0003800000 */
[----:B------:R1:W5:Y:S01]  /*0710*/  LD.E R22, desc[UR52][R6.64] ;  /* 0x0000003406167980 */ /* 0x000362000c101900 */
[----:B------:R-:W-:Y:S05]  /*0720*/  BRA `(.L_x_4) ;  /* 0x0000000000247947 */ /* 0x000fea0003800000 */
.L_x_3:
[----:B------:R-:W-:Y:S02]  /*0730*/  ULDC.64 UR4, c[0x0][0x588] ;  /* 0x0001620000047ab9 */ /* 0x000fe40000000a00 */
[----:B------:R-:W-:-:S04]  /*0740*/  ISETP.NE.U32.AND P0, PT, RZ, UR4, PT ;  /* 0x00000004ff007c0c */ /* 0x000fc8000bf05070 */
[----:B------:R-:W-:-:S13]  /*0750*/  ISETP.NE.AND.EX P0, PT, RZ, UR5, PT, P0 ;  /* 0x00000005ff007c0c */ /* 0x000fda000bf05300 */
[----:B------:R-:W-:Y:S05]  /*0760*/  @!P0 BRA `(.L_x_5) ;  /* 0x00000000000c8947 */ /* 0x000fea0003800000 */
[----:B------:R-:W0:Y:S02]  /*0770*/  LDC.64 R22, c[0x0][0x588] ;  /* 0x00016200ff167b82 */ /* 0x000e240000000a00 */
[----:B0-----:R0:W5:Y:S01]  /*0780*/  LDG.E R22, desc[UR52][R22.64] ;  /* 0x0000003416167981 */ /* 0x001162000c1e1900 */
[----:B------:R-:W-:Y:S05]  /*0790*/  BRA `(.L_x_4) ;  /* 0x0000000000087947 */ /* 0x000fea0003800000 */
.L_x_5:
[----:B------:R-:W-:Y:S02]  /*07a0*/  ULDC UR4, c[0x0][0x580] ;  /* 0x0001600000047ab9 */ /* 0x000fe40000000800 */
[----:B------:R-:W-:-:S07]  /*07b0*/  IMAD.U32 R22, RZ, RZ, UR4 ;  /* 0x00000004ff167e24 */ /* 0x000fce000f8e00ff */
.L_x_4:
[----:B------:R-:W-:Y:S02]  /*07c0*/  ULDC.64 UR4, c[0x0][0x5a0] ;  /* 0x0001680000047ab9 */ /* 0x000fe40000000a00 */
[----:B------:R-:W-:-:S04]  /*07d0*/  ISETP.NE.U32.AND P0, PT, RZ, UR4, PT ;  /* 0x00000004ff007c0c */ /* 0x000fc8000bf05070 */
[----:B------:R-:W-:-:S13]  /*07e0*/  ISETP.NE.AND.EX P0, PT, RZ, UR5, PT, P0 ;  /* 0x00000005ff007c0c */ /* 0x000fda000bf05300 */
[----:B------:R-:W-:Y:S05]  /*07f0*/  @!P0 BRA `(.L_x_6) ;  /* 0x00000000001c8947 */ /* 0x000fea0003800000 */
[----:B-1----:R-:W1:Y:S02]  /*0800*/  LDC.64 R6, c[0x0][0x5a0] ;  /* 0x00016800ff067b82 */ /* 0x002e640000000a00 */
[----:B-1----:R-:W2:Y:S02]  /*0810*/  LDG.E.64 R6, desc[UR52][R6.64] ;  /* 0x0000003406067981 */ /* 0x002ea4000c1e1b00 */
[----:B--2---:R-:W-:-:S04]  /*0820*/  ISETP.NE.U32.AND P0, PT, R6, RZ, PT ;  /* 0x000000ff0600720c */ /* 0x004fc80003f05070 */
[----:B------:R-:W-:-:S13]  /*0830*/  ISETP.NE.AND.EX P0, PT, R7, RZ, PT, P0 ;  /* 0x000000ff0700720c */ /* 0x000fda0003f05300 */
[----:B------:R-:W-:Y:S05]  /*0840*/  @!P0 BRA `(.L_x_6) ;  /* 0x0000000000088947 */ /* 0x000fea0003800000 */
[----:B0-----:R2:W5:Y:S01]  /*0850*/  LD.E R23, desc[UR52][R6.64] ;  /* 0x0000003406177980 */ /* 0x001562000c101900 */
[----:B------:R-:W-:Y:S05]  /*0860*/  BRA `(.L_x_7) ;  /* 0x0000000000247947 */ /* 0x000fea0003800000 */
.L_x_6:
[----:B------:R-:W-:Y:S02]  /*0870*/  ULDC.64 UR4, c[0x0][0x590] ;  /* 0x0001640000047ab9 */ /* 0x000fe40000000a00 */
[----:B------:R-:W-:-:S04]  /*0880*/  ISETP.NE.U32.AND P0, PT, RZ, UR4, PT ;  /* 0x00000004ff007c0c */ /* 0x000fc8000bf05070 */
[----:B------:R-:W-:-:S13]  /*0890*/  ISETP.NE.AND.EX P0, PT, RZ, UR5, PT, P0 ;  /* 0x00000005ff007c0c */ /* 0x000fda000bf05300 */
[----:B------:R-:W-:Y:S05]  /*08a0*/  @!P0 BRA `(.L_x_8) ;  /* 0x00000000000c8947 */ /* 0x000fea0003800000 */
[----:B-1----:R-:W0:Y:S02]  /*08b0*/  LDC.64 R6, c[0x0][0x590] ;  /* 0x00016400ff067b82 */ /* 0x002e240000000a00 */
[----:B0-----:R0:W5:Y:S01]  /*08c0*/  LDG.E R23, desc[UR52][R6.64] ;  /* 0x0000003406177981 */ /* 0x001162000c1e1900 */
[----:B------:R-:W-:Y:S05]  /*08d0*/  BRA `(.L_x_7) ;  /* 0x0000000000087947 */ /* 0x000fea0003800000 */
.L_x_8:
[----:B------:R-:W-:Y:S02]  /*08e0*/  ULDC UR4, c[0x0][0x584] ;  /* 0x0001610000047ab9 */ /* 0x000fe40000000800 */
[----:B0-----:R-:W-:-:S07]  /*08f0*/  IMAD.U32 R23, RZ, RZ, UR4 ;  /* 0x00000004ff177e24 */ /* 0x001fce000f8e00ff */
.L_x_7:
[----:B------:R-:W3:Y:S01]  /*0900*/  S2UR UR10, SR_CTAID.Y ;  /* 0x00000000000a79c3 */ /* 0x000ee20000002600 */
[----:B------:R-:W-:Y:S01]  /*0910*/  ULDC UR5, c[0x0][0x65c] ;  /* 0x0001970000057ab9 */ /* 0x000fe20000000800 */
[----:B------:R-:W-:Y:S01]  /*0920*/  UISETP.NE.AND UP0, UPT, UR15, 0x2, UPT ;  /* 0x000000020f00788c */ /* 0x000fe2000bf05270 */
[----:B------:R-:W-:Y:S01]  /*0930*/  PRMT R5, RZ, 0x7610, R5 ;  /* 0x00007610ff057816 */ /* 0x000fe20000000005 */
[----:B------:R-:W-:Y:S01]  /*0940*/  UISETP.NE.AND UP2, UPT, UR5, 0x1, UPT ;  /* 0x000000010500788c */ /* 0x000fe2000bf45270 */
[----:B------:R-:W-:Y:S02]  /*0950*/  IMAD.MOV.U32 R18, RZ, RZ, -0x1 ;  /* 0xffffffffff127424 */ /* 0x000fe400078e00ff */
[----:B------:R-:W-:Y:S01]  /*0960*/  IMAD.MOV.U32 R19, RZ, RZ, -0x1 ;  /* 0xffffffffff137424 */ /* 0x000fe200078e00ff */
[----:B------:R-:W4:Y:S01]  /*0970*/  S2UR UR4, SR_CTAID.X ;  /* 0x00000000000479c3 */ /* 0x000f220000002500 */
[----:B------:R-:W-:-:S06]  /*0980*/  UP2UR UR38, UPR, URZ, 0x4 ;  /* 0x000000043f267883 */ /* 0x000fcc0008000000 */
[----:B------:R-:W-:Y:S01]  /*0990*/  @UP2 ULDC UR12, c[0x0][0x10] ;  /* 0x00000400000c2ab9 */ /* 0x000fe20000000800 */
[----:B------:R-:W-:Y:S01]  /*09a0*/  @UP2 UMOV UR7, URZ ;  /* 0x0000003f00072c82 */ /* 0x000fe20008000000 */
[----:B------:R-:W-:Y:S01]  /*09b0*/  @UP2 UMOV UR5, URZ ;  /* 0x0000003f00052c82 */ /* 0x000fe20008000000 */
[----:B012---:R-:W0:Y:S01]  /*09c0*/  LDC.64 R6, c[0x0][0x650] ;  /* 0x00019400ff067b82 */ /* 0x007e220000000a00 */
[----:B---3--:R-:W-:Y:S02]  /*09d0*/  @UP2 UMOV UR9, UR10 ;  /* 0x0000000a00092c82 */ /* 0x008fe40008000000 */
[----:B------:R-:W-:Y:S01]  /*09e0*/  @UP2 UMOV UR6, UR9 ;  /* 0x0000000900062c82 */ /* 0x000fe20008000000 */
[----:B------:R-:W-:Y:S01]  /*09f0*/  @!UP2 UMOV UR9, UR10 ;  /* 0x0000000a0009ac82 */ /* 0x000fe20008000000 */
[----:B----4-:R-:W-:-:S03]  /*0a00*/  @UP2 UIMAD.WIDE.U32 UR12, UR4, UR12, UR6 ;  /* 0x0000000c040c22a5 */ /* 0x010fc6000f8e0006 */
[----:B------:R-:W-:Y:S01]  /*0a10*/  @!UP2 ULDC UR6, c[0x0][0xc] ;  /* 0x000003000006aab9 */ /* 0x000fe20000000800 */
[----:B------:R-:W-:Y:S01]  /*0a20*/  @UP2 UIADD3 UR14, UR13, UR5, URZ ;  /* 0x000000050d0e2290 */ /* 0x000fe2000fffe03f */
[----:B------:R-:W-:Y:S02]  /*0a30*/  ULDC UR10, c[0x0][0xc] ;  /* 0x00000300000a7ab9 */ /* 0x000fe40000000800 */
[----:B------:R-:W-:Y:S01]  /*0a40*/  UMOV UR5, URZ ;  /* 0x0000003f00057c82 */ /* 0x000fe20008000000 */
[----:B------:R-:W-:Y:S01]  /*0a50*/  ULDC UR11, c[0x0][0x10] ;  /* 0x00000400000b7ab9 */ /* 0x000fe20000000800 */
[----:B------:R-:W-:Y:S02]  /*0a60*/  @!UP2 UIMAD.WIDE.U32 UR6, UR6, UR9, UR4 ;  /* 0x000000090606a2a5 */ /* 0x000fe4000f8e0004 */
[----:B------:R-:W-:Y:S01]  /*0a70*/  UIMAD.WIDE.U32 UR10, UR10, UR11, URZ ;  /* 0x0000000b0a0a72a5 */ /* 0x000fe2000f8e003f */
[----:B------:R-:W-:-:S03]  /*0a80*/  ULDC UR13, c[0x0][0x14] ;  /* 0x00000500000d7ab9 */ /* 0x000fc60000000800 */
[----:B------:R-:W-:Y:S02]  /*0a90*/  UIMAD.WIDE.U32 UR50, UR10, UR13, URZ ;  /* 0x0000000d0a3272a5 */ /* 0x000fe4000f8e003f */
[----:B------:R-:W-:Y:S01]  /*0aa0*/  UIMAD UR37, UR11, UR13, URZ ;  /* 0x0000000d0b2572a4 */ /* 0x000fe2000f8e023f */
[----:B------:R-:W-:Y:S01]  /*0ab0*/  @!UP2 UMOV UR12, UR6 ;  /* 0x00000006000cac82 */ /* 0x000fe20008000000 */
[----:B------:R-:W-:Y:S02]  /*0ac0*/  @!UP2 UMOV UR14, UR7 ;  /* 0x00000007000eac82 */ /* 0x000fe40008000000 */
[----:B------:R-:W-:Y:S02]  /*0ad0*/  UIADD3 UR37, UR51, UR37, URZ ;  /* 0x0000002533257290 */ /* 0x000fe4000fffe03f */
[----:B------:R-:W-:-:S04]  /*0ae0*/  UIADD3 UR6, UP1, UR12, UR50, URZ ;  /* 0x000000320c067290 */ /* 0x000fc8000ff3e03f */
[----:B------:R-:W-:Y:S02]  /*0af0*/  UIADD3.X UR7, UR14, UR37, URZ, UP1, !UPT ;  /* 0x000000250e077290 */ /* 0x000fe40008ffe43f */
[----:B------:R-:W-:Y:S02]  /*0b00*/  USEL UR6, UR6, UR12, !UP0 ;  /* 0x0000000c06067287 */ /* 0x000fe4000c000000 */
[----:B------:R-:W-:-:S04]  /*0b10*/  USEL UR7, UR7, UR14, !UP0 ;  /* 0x0000000e07077287 */ /* 0x000fc8000c000000 */
[----:B0-----:R-:W-:Y:S01]  /*0b20*/  ISETP.LE.U32.AND P0, PT, R6, UR6, PT ;  /* 0x0000000606007c0c */ /* 0x001fe2000bf03070 */
[----:B------:R-:W-:Y:S02]  /*0b30*/  IMAD.U32 R16, RZ, RZ, UR6 ;  /* 0x00000006ff107e24 */ /* 0x000fe4000f8e00ff */
[----:B------:R-:W-:Y:S02]  /*0b40*/  IMAD.U32 R2, RZ, RZ, UR7 ;  /* 0x00000007ff027e24 */ /* 0x000fe4000f8e00ff */
[----:B------:R-:W-:-:S03]  /*0b50*/  IMAD.U32 R17, RZ, RZ, UR7 ;  /* 0x00000007ff117e24 */ /* 0x000fc6000f8e00ff */
[----:B------:R-:W-:Y:S01]  /*0b60*/  ISETP.GE.U32.AND.EX P0, PT, R2, R7, PT, P0 ;  /* 0x000000070200720c */ /* 0x000fe20003f06100 */
[----:B------:R-:W-:-:S12]  /*0b70*/  IMAD.MOV.U32 R2, RZ, RZ, -0x1 ;  /* 0xffffffffff027424 */ /* 0x000fd800078e00ff */
[----:B------:R-:W-:Y:S05]  /*0b80*/  @P0 BRA `(.L_x_9) ;  /* 0x00000004008c0947 */ /* 0x000fea0003800000 */
[----:B------:R-:W-:Y:S01]  /*0b90*/  I2FP.F32.U32 R2, UR4 ;  /* 0x0000000400027c45 */ /* 0x000fe20008201000 */
[----:B------:R-:W-:Y:S01]  /*0ba0*/  ULDC.64 UR16, c[0x0][0x628] ;  /* 0x00018a0000107ab9 */ /* 0x000fe20000000a00 */
[----:B------:R-:W-:Y:S01]  /*0bb0*/  ULDC UR6, c[0x0][0x150] ;  /* 0x0000540000067ab9 */ /* 0x000fe20000000800 */
[----:B------:R-:W-:Y:S01]  /*0bc0*/  ISETP.NE.U32.AND P0, PT, RZ, UR16, PT ;  /* 0x00000010ff007c0c */ /* 0x000fe2000bf05070 */
[----:B------:R-:W-:Y:S01]  /*0bd0*/  ULDC UR15, c[0x0][0x630] ;  /* 0x00018c00000f7ab9 */ /* 0x000fe20000000800 */
[----:B------:R-:W-:Y:S01]  /*0be0*/  FMUL R2, R2, UR6 ;  /* 0x0000000602027c20 */ /* 0x000fe20008400000 */
[----:B------:R-:W-:Y:S01]  /*0bf0*/  R2UR UR19, R16 ;  /* 0x00000000101372ca */ /* 0x000fe200000e0000 */
[----:B------:R-:W-:Y:S01]  /*0c00*/  ULDC UR21, c[0x0][0x154] ;  /* 0x0000550000157ab9 */ /* 0x000fe20000000800 */
[----:B------:R-:W-:Y:S01]  /*0c10*/  ISETP.NE.AND.EX P0, PT, RZ, UR17, PT, P0 ;  /* 0x00000011ff007c0c */ /* 0x000fe2000bf05300 */
[----:B------:R0:W1:Y:S01]  /*0c20*/  F2I.U32.TRUNC.NTZ R5, R2 ;  /* 0x0000000200057305 */ /* 0x000062000020f000 */
[----:B------:R-:W-:-:S02]  /*0c30*/  R2UR UR20, R17 ;  /* 0x00000000111472ca */ /* 0x000fc400000e0000 */
[----:B------:R-:W-:Y:S02]  /*0c40*/  R2UR UR6, R16 ;  /* 0x00000000100672ca */ /* 0x000fe400000e0000 */
[----:B------:R-:W-:-:S07]  /*0c50*/  R2UR UR7, R17 ;  /* 0x00000000110772ca */ /* 0x000fce00000e0000 */
[----:B0-----:R-:W-:Y:S08]  /*0c60*/  @!P0 BRA `(.L_x_10) ;  /* 0x0000000000308947 */ /* 0x001ff00003800000 */
[----:B------:R-:W-:Y:S01]  /*0c70*/  R2UR UR6, R16 ;  /* 0x00000000100672ca */ /* 0x000fe200000e0000 */
[----:B------:R-:W-:Y:S01]  /*0c80*/  ULDC UR12, c[0x0][0x634] ;  /* 0x00018d00000c7ab9 */ /* 0x000fe20000000800 */
[----:B------:R-:W-:-:S11]  /*0c90*/  R2UR UR14, R17 ;  /* 0x00000000110e72ca */ /* 0x000fd600000e0000 */
[----:B------:R-:W-:-:S04]  /*0ca0*/  UIADD3 UR12, UP1, UR6, UR12, URZ ;  /* 0x0000000c060c7290 */ /* 0x000fc8000ff3e03f */
[----:B------:R-:W-:-:S04]  /*0cb0*/  UIADD3.X UR14, URZ, UR14, URZ, UP1, !UPT ;  /* 0x0000000e3f0e7290 */ /* 0x000fc80008ffe43f */
[----:B------:R-:W-:-:S04]  /*0cc0*/  UIMAD.WIDE.U32 UR6, UR14, UR16, URZ ;  /* 0x000000100e0672a5 */ /* 0x000fc8000f8e003f */
[----:B------:R-:W-:Y:S02]  /*0cd0*/  UIMAD.WIDE.U32 UR10, UP1, UR12, UR17, UR6 ;  /* 0x000000110c0a72a5 */ /* 0x000fe4000f820006 */
[----:B------:R-:W-:Y:S02]  /*0ce0*/  UIMAD.WIDE.U32 UR6, UR12, UR16, URZ ;  /* 0x000000100c0672a5 */ /* 0x000fe4000f8e003f */
[----:B------:R-:W-:Y:S02]  /*0cf0*/  UIADD3.X UR13, URZ, URZ, URZ, UP1, !UPT ;  /* 0x0000003f3f0d7290 */ /* 0x000fe40008ffe43f */
[----:B------:R-:W-:Y:S01]  /*0d00*/  UIADD3 URZ, UP1, UR7, UR10, URZ ;  /* 0x0000000a073f7290 */ /* 0x000fe2000ff3e03f */
[----:B------:R-:W-:-:S03]  /*0d10*/  UMOV UR12, UR11 ;  /* 0x0000000b000c7c82 */ /* 0x000fc60008000000 */
[----:B------:R-:W-:-:S12]  /*0d20*/  UIMAD.WIDE.U32.X UR6, UR14, UR17, UR12, UP1 ;  /* 0x000000110e0672a5 */ /* 0x000fd800088e040c */
.L_x_10:
[----:B------:R-:W-:Y:S01]  /*0d30*/  USHF.R.U64 UR5, UR6, UR15, UR7 ;  /* 0x0000000f06057299 */ /* 0x000fe20008001207 */
[----:B------:R-:W-:Y:S01]  /*0d40*/  I2FP.F32.U32 R2, UR9 ;  /* 0x0000000900027c45 */ /* 0x000fe20008201000 */
[----:B------:R-:W-:Y:S01]  /*0d50*/  USHF.R.U32.HI UR6, URZ, UR15, UR7 ;  /* 0x0000000f3f067299 */ /* 0x000fe20008011607 */
[----:B-1----:R-:W-:Y:S01]  /*0d60*/  R2UR UR14, R5 ;  /* 0x00000000050e72ca */ /* 0x002fe200000e0000 */
[----:B------:R-:W-:Y:S02]  /*0d70*/  UIADD3 UR17, UP1, URZ, -UR5, URZ ;  /* 0x800000053f117290 */ /* 0x000fe4000ff3e03f */
[----:B------:R-:W-:Y:S01]  /*0d80*/  FMUL R2, R2, UR21 ;  /* 0x0000001502027c20 */ /* 0x000fe20008400000 */
[----:B------:R-:W-:Y:S01]  /*0d90*/  ULDC.64 UR10, c[0x0][0x620] ;  /* 0x00018800000a7ab9 */ /* 0x000fe20000000a00 */
[----:B------:R-:W-:Y:S01]  /*0da0*/  UIADD3.X UR6, URZ, ~UR6, URZ, UP1, !UPT ;  /* 0x800000063f067290 */ /* 0x000fe20008ffe43f */
[----:B------:R-:W-:Y:S01]  /*0db0*/  UMOV UR12, UR19 ;  /* 0x00000013000c7c82 */ /* 0x000fe20008000000 */
[----:B------:R-:W-:-:S02]  /*0dc0*/  UMOV UR13, UR20 ;  /* 0x00000014000d7c82 */ /* 0x000fc40008000000 */
[----:B------:R-:W-:Y:S01]  /*0dd0*/  UIMAD UR6, UR6, UR10, URZ ;  /* 0x0000000a060672a4 */ /* 0x000fe2000f8e023f */
[----:B------:R-:W0:Y:S01]  /*0de0*/  F2I.U32.TRUNC.NTZ R2, R2 ;  /* 0x0000000200027305 */ /* 0x000e22000020f000 */
[----:B------:R-:W-:Y:S02]  /*0df0*/  UIMAD.WIDE.U32 UR12, UR17, UR10, UR12 ;  /* 0x0000000a110c72a5 */ /* 0x000fe4000f8e000c */
[----:B------:R-:W-:Y:S01]  /*0e00*/  UIMAD UR17, UR17, UR11, UR6 ;  /* 0x0000000b111172a4 */ /* 0x000fe2000f8e0206 */
[----:B------:R-:W-:Y:S01]  /*0e10*/  ULDC UR24, c[0x0][0x658] ;  /* 0x0001960000187ab9 */ /* 0x000fe20000000800 */
[----:B------:R-:W-:Y:S02]  /*0e20*/  UMOV UR22, 0xffffffff ;  /* 0xffffffff00167882 */ /* 0x000fe40000000000 */
[----:B------:R-:W-:Y:S01]  /*0e30*/  UIADD3 UR17, UR13, UR17, URZ ;  /* 0x000000110d117290 */ /* 0x000fe2000fffe03f */
[----:B------:R-:W-:Y:S01]  /*0e40*/  ULDC UR19, c[0x0][0x618] ;  /* 0x0001860000137ab9 */ /* 0x000fe20000000800 */
[----:B------:R-:W-:Y:S01]  /*0e50*/  ULDC.64 UR6, c[0x0][0x640] ;  /* 0x0001900000067ab9 */ /* 0x000fe20000000a00 */
[----:B------:R-:W-:Y:S01]  /*0e60*/  USHF.L.U32 UR13, UR22, UR24, URZ ;  /* 0x00000018160d7299 */ /* 0x000fe2000800063f */
[----:B------:R-:W-:Y:S01]  /*0e70*/  ISETP.NE.U32.AND P0, PT, RZ, UR6, PT ;  /* 0x00000006ff007c0c */ /* 0x000fe2000bf05070 */
[----:B------:R-:W-:-:S02]  /*0e80*/  USHF.R.U64 UR22, UR12, UR19, UR17 ;  /* 0x000000130c167299 */ /* 0x000fc40008001211 */
[----:B------:R-:W-:Y:S01]  /*0e90*/  USHF.R.U32.HI UR12, URZ, UR19, UR17 ;  /* 0x000000133f0c7299 */ /* 0x000fe20008011611 */
[----:B0-----:R-:W-:Y:S01]  /*0ea0*/  R2UR UR16, R2 ;  /* 0x00000000021072ca */ /* 0x001fe200000e0000 */
[----:B------:R-:W-:Y:S01]  /*0eb0*/  ULDC UR21, c[0x0][0x608] ;  /* 0x0001820000157ab9 */ /* 0x000fe20000000800 */
[----:B------:R-:W-:Y:S01]  /*0ec0*/  ISETP.NE.AND.EX P0, PT, RZ, UR7, PT, P0 ;  /* 0x00000007ff007c0c */ /* 0x000fe2000bf05300 */
[----:B------:R-:W-:Y:S02]  /*0ed0*/  USHF.R.U64 UR26, UR22, UR21, UR12 ;  /* 0x00000015161a7299 */ /* 0x000fe4000800120c */
[----:B------:R-:W-:Y:S01]  /*0ee0*/  USHF.R.U32.HI UR12, URZ, UR21, UR12 ;  /* 0x000000153f0c7299 */ /* 0x000fe2000801160c */
[----:B------:R-:W-:Y:S01]  /*0ef0*/  UMOV UR20, 0x1 ;  /* 0x0000000100147882 */ /* 0x000fe20000000000 */
[----:B------:R-:W-:Y:S02]  /*0f00*/  UIADD3 UR14, -UR14, URZ, URZ ;  /* 0x0000003f0e0e7290 */ /* 0x000fe4000fffe13f */
[----:B------:R-:W-:-:S02]  /*0f10*/  USHF.R.U64 UR27, UR26, UR24, UR12 ;  /* 0x000000181a1b7299 */ /* 0x000fc4000800120c */
[----:B------:R-:W-:Y:S01]  /*0f20*/  USHF.L.U32 UR19, UR20, UR24, URZ ;  /* 0x0000001814137299 */ /* 0x000fe2000800063f */
[----:B------:R-:W-:Y:S01]  /*0f30*/  ULDC UR15, c[0x0][0x144] ;  /* 0x00005100000f7ab9 */ /* 0x000fe20000000800 */
[----:B------:R-:W-:Y:S01]  /*0f40*/  ULDC UR10, c[0x0][0x600] ;  /* 0x00018000000a7ab9 */ /* 0x000fe20000000800 */
[----:B------:R-:W-:Y:S02]  /*0f50*/  ULOP3.LUT UR20, URZ, UR13, URZ, 0x33, !UPT ;  /* 0x0000000d3f147292 */ /* 0x000fe4000f8e333f */
[----:B------:R-:W-:Y:S02]  /*0f60*/  USHF.R.U32.HI UR13, URZ, UR24, UR12 ;  /* 0x000000183f0d7299 */ /* 0x000fe4000801160c */
[----:B------:R-:W-:Y:S02]  /*0f70*/  UIADD3 UR11, UR10, -0x1, URZ ;  /* 0xffffffff0a0b7890 */ /* 0x000fe4000fffe03f */
[----:B------:R-:W-:Y:S02]  /*0f80*/  UIADD3 UR23, -UR16, URZ, URZ ;  /* 0x0000003f10177290 */ /* 0x000fe4000fffe13f */
[----:B------:R-:W-:Y:S01]  /*0f90*/  UIMAD UR4, UR15, UR14, UR4 ;  /* 0x0000000e0f0472a4 */ /* 0x000fe2000f8e0204 */
[----:B------:R-:W-:Y:S01]  /*0fa0*/  ULDC UR28, c[0x0][0x148] ;  /* 0x00005200001c7ab9 */ /* 0x000fe20000000800 */
[----:B------:R-:W-:Y:S01]  /*0fb0*/  ULDC UR24, c[0x0][0x648] ;  /* 0x0001920000187ab9 */ /* 0x000fe20000000800 */
[----:B------:R-:W-:Y:S01]  /*0fc0*/  ULDC UR25, c[0x0][0x638] ;  /* 0x00018e0000197ab9 */ /* 0x000fe20000000800 */
[----:B------:R-:W-:Y:S01]  /*0fd0*/  UMOV UR12, UR27 ;  /* 0x0000001b000c7c82 */ /* 0x000fe20008000000 */
[----:B------:R-:W-:Y:S07]  /*0fe0*/  @!P0 BRA `(.L_x_11) ;  /* 0x0000000000308947 */ /* 0x000fee0003800000 */
[----:B------:R-:W-:Y:S02]  /*0ff0*/  ULDC UR16, c[0x0][0x64c] ;  /* 0x0001930000107ab9 */ /* 0x000fe40000000800 */
        /* <DEDUP_REMOVED lines=8> */
[----:B------:R-:W-:-:S07]  /*1080*/  UIMAD.WIDE.U32.X UR6, UR21, UR7, UR16, UP1 ;  /* 0x00000007150672a5 */ /* 0x000fce00088e0410 */
[----:B------:R-:W-:Y:S01]  /*1090*/  UMOV UR12, UR6 ;  /* 0x00000006000c7c82 */ /* 0x000fe20008000000 */
[----:B------:R-:W-:-:S05]  /*10a0*/  UMOV UR13, UR7 ;  /* 0x00000007000d7c82 */ /* 0x000fca0008000000 */
.L_x_11:
[----:B------:R-:W-:Y:S01]  /*10b0*/  UISETP.NE.AND UP1, UPT, UR38, URZ, UPT ;  /* 0x0000003f2600728c */ /* 0x000fe2000bf25270 */
[----:B------:R-:W-:Y:S01]  /*10c0*/  IMAD.MOV.U32 R5, RZ, RZ, 0x1 ;  /* 0x00000001ff057424 */ /* 0x000fe200078e00ff */
[----:B------:R-:W-:Y:S01]  /*10d0*/  USHF.R.U64 UR6, UR12, UR24, UR13 ;  /* 0x000000180c067299 */ /* 0x000fe2000800120d */
[----:B------:R-:W-:Y:S01]  /*10e0*/  IMAD.U32 R19, RZ, RZ, UR5 ;  /* 0x00000005ff137e24 */ /* 0x000fe2000f8e00ff */
[----:B------:R-:W-:Y:S02]  /*10f0*/  ULOP3.LUT UR20, UR26, UR20, URZ, 0xc0, !UPT ;  /* 0x000000141a147292 */ /* 0x000fe4000f8ec03f */
[----:B------:R-:W-:Y:S02]  /*1100*/  UIADD3 UR7, -UR6, URZ, URZ ;  /* 0x0000003f06077290 */ /* 0x000fe4000fffe13f */
[----:B------:R-:W-:Y:S02]  /*1110*/  UIMAD UR19, UR19, UR6, UR20 ;  /* 0x00000006131372a4 */ /* 0x000fe4000f8e0214 */
[----:B------:R-:W-:-:S02]  /*1120*/  ULOP3.LUT UR11, UR22, UR11, URZ, 0xc0, !UPT ;  /* 0x0000000b160b7292 */ /* 0x000fc4000f8ec03f */
[----:B------:R-:W-:Y:S02]  /*1130*/  @UP1 UIMAD UR4, UR28, UR23, UR9 ;  /* 0x000000171c0412a4 */ /* 0x000fe4000f8e0209 */
[----:B------:R-:W-:-:S03]  /*1140*/  UIMAD UR6, UR7, UR25, UR27 ;  /* 0x00000019070672a4 */ /* 0x000fc6000f8e021b */
[----:B------:R-:W-:Y:S01]  /*1150*/  ULDC UR7, c[0x0][0x610] ;  /* 0x0001840000077ab9 */ /* 0x000fe20000000800 */
[----:B------:R-:W-:Y:S02]  /*1160*/  UIMAD UR6, UR6, UR10, UR11 ;  /* 0x0000000a060672a4 */ /* 0x000fe4000f8e020b */
[----:B------:R-:W-:-:S04]  /*1170*/  UIMAD UR4, UR19, UR7, UR4 ;  /* 0x00000007130472a4 */ /* 0x000fc8000f8e0204 */
[----:B------:R-:W-:Y:S02]  /*1180*/  USEL UR7, UR6, UR4, !UP1 ;  /* 0x0000000406077287 */ /* 0x000fe4000c800000 */
[----:B------:R-:W-:-:S04]  /*1190*/  USEL UR4, UR4, UR6, !UP1 ;  /* 0x0000000604047287 */ /* 0x000fc8000c800000 */
[----:B------:R-:W-:Y:S02]  /*11a0*/  IMAD.U32 R2, RZ, RZ, UR7 ;  /* 0x00000007ff027e24 */ /* 0x000fe4000f8e00ff */
[----:B------:R-:W-:-:S07]  /*11b0*/  IMAD.U32 R18, RZ, RZ, UR4 ;  /* 0x00000004ff127e24 */ /* 0x000fce000f8e00ff */
.L_x_9:
[----:B------:R-:W-:Y:S02]  /*11c0*/  ULDC UR4, c[0x0][0x28c] ;  /* 0x0000a30000047ab9 */ /* 0x000fe40000000800 */
[----:B------:R-:W-:-:S04]  /*11d0*/  UIADD3 UR4, UR4, 0x1f, URZ ;  /* 0x0000001f04047890 */ /* 0x000fc8000fffe03f */
[----:B------:R-:W-:-:S04]  /*11e0*/  USHF.R.S32.HI UR5, URZ, 0x1f, UR4 ;  /* 0x0000001f3f057899 */ /* 0x000fc80008011404 */
[----:B------:R-:W-:-:S04]  /*11f0*/  ULEA.HI UR5, UR5, UR4, URZ, 0x5 ;  /* 0x0000000405057291 */ /* 0x000fc8000f8f283f */
[----:B------:R-:W-:Y:S01]  /*1200*/  USHF.R.S32.HI UR39, URZ, 0x5, UR5 ;  /* 0x000000053f277899 */ /* 0x000fe20008011405 */
[----:B------:R-:W-:Y:S11]  /*1210*/  @!P1 BRA `(.L_x_12) ;  /* 0x00000038005c9947 */ /* 0x000ff60003800000 */
[----:B------:R-:W-:-:S06]  /*1220*/  UISETP.GT.U32.AND UP1, UPT, UR18, 0x1, UPT ;  /* 0x000000011200788c */ /* 0x000fcc000bf24070 */
[----:B------:R-:W-:-:S13]  /*1230*/  PLOP3.LUT P0, PT, PT, PT, UP1, 0x80, 0x0 ;  /* 0x000000000000781c */ /* 0x000fda0003f0f018 */
[----:B------:R-:W-:Y:S05]  /*1240*/  @P0 EXIT ;  /* 0x000000000000094d */ /* 0x000fea0003800000 */
.L_x_13:
[----:B------:R-:W-:-:S08]  /*1250*/  NOP ;  /* 0x0000000000007918 */ /* 0x000fd00000000000 */
[----:B------:R-:W0:Y:S02]  /*1260*/  USETMAXREG.TRY_ALLOC.CTAPOOL UP1, 0xe8 ;  /* 0x000000e8000079c8 */ /* 0x000e240008020600 */
[----:B0-----:R-:W-:-:S13]  /*1270*/  PLOP3.LUT P0, PT, PT, PT, UP1, 0x80, 0x0 ;  /* 0x000000000000781c */ /* 0x001fda0003f0f018 */
[----:B------:R-:W-:Y:S05]  /*1280*/  @!P0 BRA `(.L_x_13) ;  /* 0xfffffffc00f08947 */ /* 0x000fea000383ffff */
[----:B------:R-:W-:-:S13]  /*1290*/  LOP3.LUT P0, RZ, R5, 0xff, RZ, 0xc0, !PT ;  /* 0x000000ff05ff7812 */ /* 0x000fda000780c0ff */
[----:B------:R-:W-:Y:S05]  /*12a0*/  @!P0 EXIT ;  /* 0x000000000000894d */ /* 0x000fea0003800000 */
[----:B------:R-:W0:Y:S01]  /*12b0*/  S2UR UR5, SR_CgaCtaId ;  /* 0x00000000000579c3 */ /* 0x000e220000008800 */
[----:B------:R-:W-:Y:S01]  /*12c0*/  VIADD R6, R0, 0xffffffff ;  /* 0xffffffff00067836 */ /* 0x000fe20000000000 */
[----:B------:R-:W-:Y:S01]  /*12d0*/  SHF.R.S32.HI R0, RZ, 0x1f, R3 ;  /* 0x0000001fff007819 */ /* 0x000fe20000011403 */
[----:B------:R-:W-:Y:S01]  /*12e0*/  USHF.R.U32.HI UR4, URZ, 0x2, UR39 ;  /* 0x000000023f047899 */ /* 0x000fe20008011627 */
[----:B------:R-:W-:Y:S02]  /*12f0*/  UMOV UR42, 0x400 ;  /* 0x00000400002a7882 */ /* 0x000fe40000000000 */
[----:B------:R-:W-:Y:S01]  /*1300*/  R2UR UR49, R6 ;  /* 0x00000000063172ca */ /* 0x000fe200000e0000 */
[----:B------:R-:W-:Y:S01]  /*1310*/  ULOP3.LUT UR43, UR39, 0x3, URZ, 0xc0, !UPT ;  /* 0x00000003272b7892 */ /* 0x000fe2000f8ec03f */
[CC--:B------:R-:W-:Y:S01]  /*1320*/  LEA.HI R4, R0.reuse, R3.reuse, RZ, 0x2 ;  /* 0x0000000300047211 */ /* 0x0c0fe200078f10ff */
[----:B------:R-:W-:Y:S01]  /*1330*/  ULOP3.LUT UR4, UR4, 0x1, URZ, 0xc0, !UPT ;  /* 0x0000000104047892 */ /* 0x000fe2000f8ec03f */
[----:B------:R-:W-:Y:S01]  /*1340*/  LEA.HI R0, R0, R3, RZ, 0x5 ;  /* 0x0000000300007211 */ /* 0x000fe200078f28ff */
[----:B------:R-:W-:Y:S01]  /*1350*/  USEL UR43, UR43, URZ, !UP0 ;  /* 0x0000003f2b2b7287 */ /* 0x000fe2000c000000 */
[--C-:B------:R-:W-:Y:S01]  /*1360*/  SHF.R.S32.HI R56, RZ, 0x2, R4.reuse ;  /* 0x00000002ff387819 */ /* 0x100fe20000011404 */
[----:B------:R-:W-:Y:S01]  /*1370*/  UISETP.EQ.U32.AND UP0, UPT, UR4, 0x1, !UP0 ;  /* 0x000000010400788c */ /* 0x000fe2000c702070 */
[----:B------:R-:W-:Y:S01]  /*1380*/  SHF.R.S32.HI R5, RZ, 0x1f, R4 ;  /* 0x0000001fff057819 */ /* 0x000fe20000011404 */
[----:B------:R-:W-:Y:S01]  /*1390*/  UISETP.LT.AND UP1, UPT, UR39, 0x1, UPT ;  /* 0x000000012700788c */ /* 0x000fe2000bf21270 */
[----:B------:R-:W-:Y:S01]  /*13a0*/  LOP3.LUT R58, R4, 0xfffffffc, RZ, 0xc0, !PT ;  /* 0xfffffffc043a7812 */ /* 0x000fe200078ec0ff */
[----:B------:R-:W-:Y:S01]  /*13b0*/  ULDC UR6, c[0x0][0x284] ;  /* 0x0000a10000067ab9 */ /* 0x000fe20000000800 */
[----:B------:R-:W-:Y:S01]  /*13c0*/  LEA.HI R5, R5, R56, RZ, 0x3 ;  /* 0x0000003805057211 */ /* 0x000fe200078f18ff */
[----:B------:R-:W-:Y:S01]  /*13d0*/  USHF.L.U32 UR49, UR49, 0x3, URZ ;  /* 0x0000000331317899 */ /* 0x000fe2000800063f */
[----:B------:R-:W-:Y:S01]  /*13e0*/  ISETP.NE.AND P0, PT, R6, RZ, PT ;  /* 0x000000ff0600720c */ /* 0x000fe20003f05270 */
[----:B------:R-:W-:Y:S01]  /*13f0*/  USEL UR45, UR39, 0x1, UP1 ;  /* 0x00000001272d7887 */ /* 0x000fe20008800000 */
[----:B------:R-:W-:Y:S01]  /*1400*/  LOP3.LUT R5, R5, 0xfffffff8, RZ, 0xc0, !PT ;  /* 0xfffffff805057812 */ /* 0x000fe200078ec0ff */
[----:B------:R-:W-:Y:S01]  /*1410*/  IMAD.IADD R58, R3, 0x1, -R58 ;  /* 0x00000001033a7824 */ /* 0x000fe200078e0a3a */
[----:B0-----:R-:W-:Y:S01]  /*1420*/  ULEA UR42, UR5, UR42, 0x18 ;  /* 0x0000002a052a7291 */ /* 0x001fe2000f8ec03f */
[----:B------:R-:W-:Y:S01]  /*1430*/  IMAD.U32 R60, RZ, RZ, UR49 ;  /* 0x00000031ff3c7e24 */ /* 0x000fe2000f8e00ff */
[----:B------:R-:W-:Y:S01]  /*1440*/  SEL R68, RZ, 0x1, P0 ;  /* 0x00000001ff447807 */ /* 0x000fe20000000000 */
[----:B------:R-:W-:Y:S01]  /*1450*/  IMAD.IADD R56, R56, 0x1, -R5 ;  /* 0x0000000138387824 */ /* 0x000fe200078e0a05 */
[----:B------:R-:W-:Y:S01]  /*1460*/  UIADD3 UR44, UR42, 0x50, URZ ;  /* 0x000000502a2c7890 */ /* 0x000fe2000fffe03f */
[----:B------:R-:W-:Y:S01]  /*1470*/  SHF.R.S32.HI R5, RZ, 0x5, R0 ;  /* 0x00000005ff057819 */ /* 0x000fe20000011400 */
[----:B------:R-:W-:Y:S01]  /*1480*/  UIADD3 UR4, UR42, 0x180, URZ ;  /* 0x000001802a047890 */ /* 0x000fe2000fffe03f */
[C---:B------:R-:W-:Y:S01]  /*1490*/  LOP3.LUT R62, R60.reuse, 0x8, RZ, 0xc0, !PT ;  /* 0x000000083c3e7812 */ /* 0x040fe200078ec0ff */
[----:B------:R-:W-:Y:S01]  /*14a0*/  UIADD3 UR5, UR42, 0x8180, URZ ;  /* 0x000081802a057890 */ /* 0x000fe2000fffe03f */
[--C-:B------:R-:W-:Y:S01]  /*14b0*/  SHF.R.S32.HI R57, RZ, 0x1f, R56.reuse ;  /* 0x0000001fff397819 */ /* 0x100fe20000011438 */
[----:B------:R-:W-:Y:S01]  /*14c0*/  USHF.R.U32.HI UR4, URZ, 0x4, UR4 ;  /* 0x000000043f047899 */ /* 0x000fe20008011604 */
[C-C-:B------:R-:W-:Y:S01]  /*14d0*/  IMAD R63, R5.reuse, -0x10, -R56.reuse ;  /* 0xfffffff0053f7824 */ /* 0x140fe200078e0a38 */
[----:B------:R-:W-:Y:S01]  /*14e0*/  USHF.R.U32.HI UR5, URZ, 0x4, UR5 ;  /* 0x000000043f057899 */ /* 0x000fe20008011605 */
[----:B------:R-:W-:Y:S01]  /*14f0*/  IMAD.U32 R59, RZ, RZ, UR44 ;  /* 0x0000002cff3b7e24 */ /* 0x000fe2000f8e00ff */
[----:B------:R-:W-:Y:S01]  /*1500*/  ULOP3.LUT UR4, UR4, 0x3fff, URZ, 0xc0, !UPT ;  /* 0x00003fff04047892 */ /* 0x000fe2000f8ec03f */
[----:B------:R-:W-:Y:S01]  /*1510*/  IMAD.WIDE R56, R5, 0x10, R56 ;  /* 0x0000001005387825 */ /* 0x000fe200078e0238 */
[----:B------:R-:W-:Y:S01]  /*1520*/  ULOP3.LUT UR5, UR5, 0x3fff, URZ, 0xc0, !UPT ;  /* 0x00003fff05057892 */ /* 0x000fe2000f8ec03f */
[----:B------:R-:W-:Y:S01]  /*1530*/  LOP3.LUT R60, R60, 0x8, RZ, 0xc, !PT ;  /* 0x000000083c3c7812 */ /* 0x000fe200078e0cff */
[----:B------:R-:W-:Y:S01]  /*1540*/  ULOP3.LUT UR40, UR36, 0x1, URZ, 0xfc, !UPT ;  /* 0x0000000124287892 */ /* 0x000fe2000f8efc3f */
[----:B------:R-:W-:Y:S01]  /*1550*/  VIADD R61, R59, UR49 ;  /* 0x000000313b3d7c36 */ /* 0x000fe20008000000 */
[----:B------:R-:W-:Y:S01]  /*1560*/  LOP3.LUT R62, R62, 0x18, RZ, 0x3c, !PT ;  /* 0x000000183e3e7812 */ /* 0x000fe200078e3cff */
[----:B------:R-:W-:Y:S01]  /*1570*/  VIADD R63, R63, UR6 ;  /* 0x000000063f3f7c36 */ /* 0x000fe20008000000 */
[----:B------:R-:W-:-:S02]  /*1580*/  USHF.L.U32 UR41, UR39, 0x1, URZ ;  /* 0x0000000127297899 */ /* 0x000fc4000800063f */
[----:B------:R-:W-:Y:S02]  /*1590*/  UIADD3 UR45, -UR45, UR39, URZ ;  /* 0x000000272d2d7290 */ /* 0x000fe4000fffe13f */
[----:B------:R-:W-:Y:S02]  /*15a0*/  USEL UR46, URZ, 0x1, !UP0 ;  /* 0x000000013f2e7887 */ /* 0x000fe4000c000000 */
[----:B------:R-:W-:Y:S02]  /*15b0*/  ULOP3.LUT UR47, UR4, 0x10000, URZ, 0xfc, !UPT ;  /* 0x00010000042f7892 */ /* 0x000fe4000f8efc3f */
[----:B------:R-:W-:-:S12]  /*15c0*/  ULOP3.LUT UR48, UR5, 0x10000, URZ, 0xfc, !UPT ;  /* 0x0001000005307892 */ /* 0x000fd8000f8efc3f */
.L_x_97:
[----:B------:R-:W-:Y:S01]  /*15d0*/  SHF.L.U32 R0, R68, 0x1f, RZ ;  /* 0x0000001f44007819 */ /* 0x000fe200000006ff */
[----:B------:R-:W-:Y:S02]  /*15e0*/  ULDC UR4, c[0x0][0x28c] ;  /* 0x0000a30000047ab9 */ /* 0x000fe40000000800 */
[----:B------:R-:W-:Y:S01]  /*15f0*/  ISETP.LT.AND P1, PT, RZ, UR4, PT ;  /* 0x00000004ff007c0c */ /* 0x000fe2000bf21270 */
[----:B0-----:R-:W0:Y:S02]  /*1600*/  SYNCS.PHASECHK.TRANS64.TRYWAIT P0, [R59+UR49], R0 ;  /* 0x000000003b0075a7 */ /* 0x001e240008000171 */
[----:B0--34-:R-:W-:Y:S10]  /*1610*/  @!P0 BRA `(.L_x_14) ;  /* 0x0000004400448947 */ /* 0x019ff40003800000 */
.L_x_119:
[----:B------:R-:W-:Y:S05]  /*1620*/  @P1 BRA `(.L_x_15) ;  /* 0x0000000000401947 */ /* 0x000fea0003800000 */
[----:B0-----:R-:W-:Y:S01]  /*1630*/  MOV R0, 0x0 ;  /* 0x0000000000007802 */ /* 0x001fe20000000f00 */
[----:B------:R-:W-:Y:S01]  /*1640*/  ULDC.64 UR4, c[0x4][0x68] ;  /* 0x01001a0000047ab9 */ /* 0x000fe20000000a00 */
[----:B------:R-:W-:Y:S01]  /*1650*/  ULDC.64 UR6, c[0x4][0x8] ;  /* 0x0100020000067ab9 */ /* 0x000fe20000000a00 */
[----:B------:R-:W-:Y:S01]  /*1660*/  IMAD.U32 R4, RZ, RZ, UR4 ;  /* 0x00000004ff047e24 */ /* 0x000fe2000f8e00ff */
[----:B------:R0:W1:Y:S01]  /*1670*/  LDC.64 R14, c[0x4][R0] ;  /* 0x01000000000e7b82 */ /* 0x0000620000000a00 */
[----:B------:R-:W-:Y:S01]  /*1680*/  IMAD.U32 R5, RZ, RZ, UR5 ;  /* 0x00000005ff057e24 */ /* 0x000fe2000f8e00ff */
[----:B------:R-:W-:Y:S01]  /*1690*/  ULDC.64 UR4, c[0x4][0x70] ;  /* 0x01001c0000047ab9 */ /* 0x000fe20000000a00 */
[----:B------:R-:W-:Y:S02]  /*16a0*/  IMAD.U32 R10, RZ, RZ, UR6 ;  /* 0x00000006ff0a7e24 */ /* 0x000fe4000f8e00ff */
[----:B------:R-:W-:Y:S02]  /*16b0*/  IMAD.U32 R6, RZ, RZ, UR4 ;  /* 0x00000004ff067e24 */ /* 0x000fe4000f8e00ff */
[----:B------:R-:W-:-:S02]  /*16c0*/  IMAD.U32 R7, RZ, RZ, UR5 ;  /* 0x00000005ff077e24 */ /* 0x000fc4000f8e00ff */
[----:B------:R-:W-:Y:S02]  /*16d0*/  IMAD.U32 R11, RZ, RZ, UR7 ;  /* 0x00000007ff0b7e24 */ /* 0x000fe4000f8e00ff */
[----:B------:R-:W-:Y:S02]  /*16e0*/  IMAD.MOV.U32 R8, RZ, RZ, 0x1e1 ;  /* 0x000001e1ff087424 */ /* 0x000fe400078e00ff */
[----:B------:R-:W-:Y:S02]  /*16f0*/  IMAD.MOV.U32 R12, RZ, RZ, 0x1 ;  /* 0x00000001ff0c7424 */ /* 0x000fe400078e00ff */
[----:B0-----:R-:W-:-:S07]  /*1700*/  IMAD.MOV.U32 R13, RZ, RZ, RZ ;  /* 0x000000ffff0d7224 */ /* 0x001fce00078e00ff */
[----:B------:R-:W-:-:S07]  /*1710*/  LEPC R20, `(.L_x_15) ;  /* 0x000000001014794e */ /* 0x000fce0000000000 */
[----:B-1---5:R-:W-:Y:S05]  /*1720*/  CALL.ABS.NOINC R14 ;  /* 0x000000000e007343 */ /* 0x022fea0003c00000 */
.L_x_15:
[----:B0-----:R-:W-:-:S05]  /*1730*/  IMAD.U32 R0, RZ, RZ, UR40 ;  /* 0x00000028ff007e24 */ /* 0x001fca000f8e00ff */
[----:B------:R-:W-:-:S13]  /*1740*/  ISETP.NE.AND P0, PT, R0, 0x3, PT ;  /* 0x000000030000780c */ /* 0x000fda0003f05270 */
[----:B------:R-:W-:Y:S05]  /*1750*/  @!P0 BRA `(.L_x_16) ;  /* 0x0000000000048947 */ /* 0x000fea0003800000 */
[----:B------:R-:W-:Y:S01]  /*1760*/  BPT.TRAP 0x1 ;  /* 0x000000040000795c */ /* 0x000fe20000300000 */
.L_x_16:
[----:B------:R-:W-:Y:S02]  /*1770*/  IMAD.U32 R3, RZ, RZ, UR43 ;  /* 0x0000002bff037e24 */ /* 0x000fe4000f8e00ff */
[----:B------:R-:W-:-:S03]  /*1780*/  IMAD.U32 R0, RZ, RZ, UR46 ;  /* 0x0000002eff007e24 */ /* 0x000fc6000f8e00ff */
[----:B------:R-:W-:Y:S02]  /*1790*/  LEA R3, R3, UR42, 0x3 ;  /* 0x0000002a03037c11 */ /* 0x000fe4000f8e18ff */
[----:B------:R-:W-:-:S04]  /*17a0*/  SHF.L.U32 R0, R0, 0x1f, RZ ;  /* 0x0000001f00007819 */ /* 0x000fc800000006ff */
[----:B------:R0:W1:Y:S01]  /*17b0*/  SYNCS.PHASECHK.TRANS64.TRYWAIT P1, [R3+URZ], R0 ;  /* 0x00000000030075a7 */ /* 0x000062000802017f */
[----:B------:R-:W-:Y:S05]  /*17c0*/  @!P0 BRA `(.L_x_17) ;  /* 0x0000000000048947 */ /* 0x000fea0003800000 */
[----:B------:R-:W-:Y:S01]  /*17d0*/  BPT.TRAP 0x1 ;  /* 0x000000040000795c */ /* 0x000fe20000300000 */
.L_x_17:
[----:B-1----:R-:W-:Y:S05]  /*17e0*/  @P1 BRA `(.L_x_18) ;  /* 0x0000000000081947 */ /* 0x002fea0003800000 */
[----:B------:R-:W1:Y:S02]  /*17f0*/  SYNCS.PHASECHK.TRANS64.TRYWAIT P1, [R3+URZ], R0 ;  /* 0x00000000030075a7 */ /* 0x000e64000802017f */
[----:B-1----:R-:W-:Y:S05]  /*1800*/  @!P1 BRA `(.L_x_19) ;  /* 0x0000004000dc9947 */ /* 0x002fea0003800000 */
.L_x_18:
[----:B------:R-:W-:Y:S05]  /*1810*/  WARPSYNC.ALL ;  /* 0x0000000000007948 */ /* 0x000fea0003800000 */
[----:B------:R-:W-:Y:S01]  /*1820*/  ULEA UR8, UR43, UR47, 0x9 ;  /* 0x0000002f2b087291 */ /* 0x000fe2000f8e483f */
[----:B------:R-:W-:Y:S01]  /*1830*/  WARPGROUP.ARRIVE ;  /* 0x00000000000079c5 */ /* 0x000fe20000000000 */
[----:B------:R-:W-:Y:S01]  /*1840*/  ULEA UR9, UR43, UR48, 0x9 ;  /* 0x000000302b097291 */ /* 0x000fe2000f8e483f */
[----:B01----:R-:W-:Y:S01]  /*1850*/  IMAD.U32 R0, RZ, RZ, UR45 ;  /* 0x0000002dff007e24 */ /* 0x003fe2000f8e00ff */
[----:B------:R-:W-:Y:S01]  /*1860*/  UMOV UR5, 0x40000040 ;  /* 0x4000004000057882 */ /* 0x000fe20000000000 */
[----:B------:R-:W-:-:S02]  /*1870*/  UMOV UR7, 0x40000040 ;  /* 0x4000004000077882 */ /* 0x000fc40000000000 */
[----:B------:R-:W-:Y:S01]  /*1880*/  UMOV UR4, UR8 ;  /* 0x0000000800047c82 */ /* 0x000fe20008000000 */
[----:B------:R-:W-:Y:S01]  /*1890*/  ISETP.GE.AND P1, PT, R0, 0x1, PT ;  /* 0x000000010000780c */ /* 0x000fe20003f26270 */
[----:B------:R-:W-:Y:S02]  /*18a0*/  UMOV UR6, UR9 ;  /* 0x0000000900067c82 */ /* 0x000fe40008000000 */
[----:B------:R-:W-:Y:S01]  /*18b0*/  HGMMA.64x64x8.F32.TF32 R24, gdesc[UR4], RZ, !UPT, gsb0 ;  /* 0x04e00000041879f0 */ /* 0x000fe2000c0028ff */
[----:B------:R-:W-:Y:S02]  /*18c0*/  UIADD3 UR4, UR8, 0x2, URZ ;  /* 0x0000000208047890 */ /* 0x000fe4000fffe03f */
[----:B------:R-:W-:Y:S01]  /*18d0*/  UIADD3 UR6, UR9, 0x2, URZ ;  /* 0x0000000209067890 */ /* 0x000fe2000fffe03f */
[----:B------:R-:W-:Y:S01]  /*18e0*/  UMOV UR5, 0x40000040 ;  /* 0x4000004000057882 */ /* 0x000fe20000000000 */
[----:B------:R-:W-:Y:S01]  /*18f0*/  UMOV UR7, 0x40000040 ;  /* 0x4000004000077882 */ /* 0x000fe20000000000 */
[----:B------:R-:W-:-:S02]  /*1900*/  WARPGROUP.DEPBAR.LE gsb0, 0x0 ;  /* 0x00008000000079c5 */ /* 0x000fc40000010000 */
[----:B------:R-:W-:-:S06]  /*1910*/  WARPGROUP.ARRIVE ;  /* 0x00000000000079c5 */ /* 0x000fcc0000000000 */
[----:B------:R-:W-:Y:S01]  /*1920*/  HGMMA.64x64x8.F32.TF32 R24, gdesc[UR4], R24, gsb0 ;  /* 0x04e00000041879f0 */ /* 0x000fe20008002818 */
[----:B------:R-:W-:Y:S02]  /*1930*/  UIADD3 UR4, UR8, 0x4, URZ ;  /* 0x0000000408047890 */ /* 0x000fe4000fffe03f */
[----:B------:R-:W-:Y:S01]  /*1940*/  UIADD3 UR6, UR9, 0x4, URZ ;  /* 0x0000000409067890 */ /* 0x000fe2000fffe03f */
[----:B------:R-:W-:Y:S01]  /*1950*/  UMOV UR5, 0x40000040 ;  /* 0x4000004000057882 */ /* 0x000fe20000000000 */
[----:B------:R-:W-:Y:S01]  /*1960*/  UMOV UR7, 0x40000040 ;  /* 0x4000004000077882 */ /* 0x000fe20000000000 */
[----:B------:R-:W-:Y:S02]  /*1970*/  WARPGROUP.DEPBAR.LE gsb0, 0x0 ;  /* 0x00008000000079c5 */ /* 0x000fe40000010000 */
        /* <DEDUP_REMOVED lines=8> */
[----:B------:R-:W-:Y:S03]  /*1a00*/  HGMMA.64x64x8.F32.TF32 R24, gdesc[UR4], R24, gsb0 ;  /* 0x04e00000041879f0 */ /* 0x000fe60008002818 */
[----:B------:R-:W-:Y:S02]  /*1a10*/  WARPGROUP.DEPBAR.LE gsb0, 0x0 ;  /* 0x00008000000079c5 */ /* 0x000fe40000010000 */
[----:B------:R-:W-:Y:S05]  /*1a20*/  @!P1 BRA `(.L_x_20) ;  /* 0x0000000400149947 */ /* 0x000fea0003800000 */
[----:B------:R-:W-:Y:S01]  /*1a30*/  UIADD3 UR4, UR43, 0x1, URZ ;  /* 0x000000012b047890 */ /* 0x000fe2000fffe03f */
[----:B------:R-:W-:Y:S01]  /*1a40*/  IMAD.U32 R0, RZ, RZ, UR45 ;  /* 0x0000002dff007e24 */ /* 0x000fe2000f8e00ff */
[----:B------:R-:W-:Y:S02]  /*1a50*/  UMOV UR9, UR43 ;  /* 0x0000002b00097c82 */ /* 0x000fe40008000000 */
[----:B------:R-:W-:-:S04]  /*1a60*/  UISETP.NE.AND UP0, UPT, UR4, 0x4, UPT ;  /* 0x000000040400788c */ /* 0x000fc8000bf05270 */
[----:B------:R-:W-:Y:S02]  /*1a70*/  USEL UR5, URZ, 0x1, UP0 ;  /* 0x000000013f057887 */ /* 0x000fe40008000000 */
[----:B------:R-:W-:Y:S02]  /*1a80*/  USEL UR8, UR4, URZ, UP0 ;  /* 0x0000003f04087287 */ /* 0x000fe40008000000 */
[----:B------:R-:W-:-:S06]  /*1a90*/  ULOP3.LUT UR5, UR46, UR5, URZ, 0x3c, !UPT ;  /* 0x000000052e057292 */ /* 0x000fcc000f8e3c3f */
[----:B------:R-:W-:-:S07]  /*1aa0*/  IMAD.U32 R5, RZ, RZ, UR5 ;  /* 0x00000005ff057e24 */ /* 0x000fce000f8e00ff */
.L_x_27:
[----:B01----:R-:W-:Y:S05]  /*1ab0*/  @!P0 BRA `(.L_x_21) ;  /* 0x0000000000048947 */ /* 0x003fea0003800000 */
[----:B------:R-:W-:Y:S01]  /*1ac0*/  BPT.TRAP 0x1 ;  /* 0x000000040000795c */ /* 0x000fe20000300000 */
.L_x_21:
[----:B------:R-:W-:Y:S01]  /*1ad0*/  ULEA UR4, UR8, UR42, 0x3 ;  /* 0x0000002a08047291 */ /* 0x000fe2000f8e183f */
[----:B------:R-:W-:-:S08]  /*1ae0*/  SHF.L.U32 R3, R5, 0x1f, RZ ;  /* 0x0000001f05037819 */ /* 0x000fd000000006ff */
[----:B------:R0:W1:Y:S01]  /*1af0*/  SYNCS.PHASECHK.TRANS64.TRYWAIT P1, [UR4], R3 ;  /* 0x00000003ff0075a7 */ /* 0x0000620008020144 */
[----:B------:R-:W-:Y:S05]  /*1b00*/  @!P0 BRA `(.L_x_22) ;  /* 0x0000000000048947 */ /* 0x000fea0003800000 */
[----:B------:R-:W-:Y:S01]  /*1b10*/  BPT.TRAP 0x1 ;  /* 0x000000040000795c */ /* 0x000fe20000300000 */
.L_x_22:
[----:B-1----:R-:W-:Y:S05]  /*1b20*/  @P1 BRA `(.L_x_23) ;  /* 0x0000000000081947 */ /* 0x002fea0003800000 */
[----:B------:R-:W1:Y:S02]  /*1b30*/  SYNCS.PHASECHK.TRANS64.TRYWAIT P1, [UR4], R3 ;  /* 0x00000003ff0075a7 */ /* 0x000e640008020144 */
[----:B-1----:R-:W-:Y:S05]  /*1b40*/  @!P1 BRA `(.L_x_24) ;  /* 0x0000004000209947 */ /* 0x002fea0003800000 */
.L_x_23:
[----:B------:R-:W-:Y:S01]  /*1b50*/  ULEA UR10, UR8, UR47, 0x9 ;  /* 0x0000002f080a7291 */ /* 0x000fe2000f8e483f */
[----:B------:R-:W-:Y:S01]  /*1b60*/  WARPGROUP.ARRIVE ;  /* 0x00000000000079c5 */ /* 0x000fe20000000000 */
[----:B------:R-:W-:Y:S01]  /*1b70*/  ULEA UR11, UR8, UR48, 0x9 ;  /* 0x00000030080b7291 */ /* 0x000fe2000f8e483f */
[----:B------:R-:W-:Y:S01]  /*1b80*/  UMOV UR5, 0x40000040 ;  /* 0x4000004000057882 */ /* 0x000fe20000000000 */
[----:B------:R-:W-:-:S03]  /*1b90*/  UMOV UR7, 0x40000040 ;  /* 0x4000004000077882 */ /* 0x000fc60000000000 */
[----:B------:R-:W-:Y:S02]  /*1ba0*/  UMOV UR4, UR10 ;  /* 0x0000000a00047c82 */ /* 0x000fe40008000000 */
[----:B------:R-:W-:Y:S02]  /*1bb0*/  UMOV UR6, UR11 ;  /* 0x0000000b00067c82 */ /* 0x000fe40008000000 */
[----:B------:R-:W-:Y:S01]  /*1bc0*/  HGMMA.64x64x8.F32.TF32 R24, gdesc[UR4], R24, gsb0 ;  /* 0x04e00000041879f0 */ /* 0x000fe20008002818 */
        /* <DEDUP_REMOVED lines=23> */
[----:B------:R-:W-:Y:S01]  /*1d40*/  BPT.TRAP 0x1 ;  /* 0x000000040000795c */ /* 0x000fe20000300000 */
.L_x_25:
[----:B------:R-:W-:Y:S02]  /*1d50*/  UISETP.GT.U32.AND UP0, UPT, UR36, 0x1, UPT ;  /* 0x000000012400788c */ /* 0x000fe4000bf04070 */
[----:B------:R-:W-:-:S04]  /*1d60*/  ULEA UR4, UR9, UR42, 0x3 ;  /* 0x0000002a09047291 */ /* 0x000fc8000f8e183f */
[----:B------:R-:W-:Y:S01]  /*1d70*/  UIADD3 UR4, UR4, 0x20, URZ ;  /* 0x0000002004047890 */ /* 0x000fe2000fffe03f */
[----:B------:R-:W-:-:S03]  /*1d80*/  PLOP3.LUT P1, PT, PT, PT, UP0, 0x80, 0x0 ;  /* 0x000000000000781c */ /* 0x000fc60003f2f008 */
[----:B------:R-:W-:-:S09]  /*1d90*/  UPRMT UR4, URZ, 0x654, UR4 ;  /* 0x000006543f047896 */ /* 0x000fd20008000004 */
[----:B------:R-:W-:Y:S01]  /*1da0*/  SYNCS.ARRIVE.TRANS64.RED.A1T0 RZ, [UR4], RZ ;  /* 0x000000ffffff79a7 */ /* 0x000fe20008100404 */
[----:B------:R-:W-:Y:S05]  /*1db0*/  @P1 BRA `(.L_x_26) ;  /* 0x0000000000041947 */ /* 0x000fea0003800000 */
[----:B------:R-:W-:Y:S01]  /*1dc0*/  BPT.TRAP 0x1 ;  /* 0x000000040000795c */ /* 0x000fe20000300000 */
.L_x_26:
[----:B------:R-:W-:Y:S01]  /*1dd0*/  UIADD3 UR8, UR8, 0x1, URZ ;  /* 0x0000000108087890 */ /* 0x000fe2000fffe03f */
[C---:B------:R-:W-:Y:S01]  /*1de0*/  ISETP.GT.AND P1, PT, R0.reuse, 0x1, PT ;  /* 0x000000010000780c */ /* 0x040fe20003f24270 */
[----:B------:R-:W-:Y:S01]  /*1df0*/  UIADD3 UR9, UR9, 0x1, URZ ;  /* 0x0000000109097890 */ /* 0x000fe2000fffe03f */
[----:B------:R-:W-:Y:S01]  /*1e00*/  VIADD R0, R0, 0xffffffff ;  /* 0xffffffff00007836 */ /* 0x000fe20000000000 */
[----:B------:R-:W-:Y:S02]  /*1e10*/  UISETP.NE.AND UP0, UPT, UR8, 0x4, UPT ;  /* 0x000000040800788c */ /* 0x000fe4000bf05270 */
[----:B------:R-:W-:Y:S02]  /*1e20*/  UISETP.NE.AND UP1, UPT, UR9, 0x4, UPT ;  /* 0x000000040900788c */ /* 0x000fe4000bf25270 */
[----:B------:R-:W-:Y:S02]  /*1e30*/  USEL UR4, URZ, 0x1, UP0 ;  /* 0x000000013f047887 */ /* 0x000fe40008000000 */
[----:B------:R-:W-:-:S02]  /*1e40*/  USEL UR8, UR8, URZ, UP0 ;  /* 0x0000003f08087287 */ /* 0x000fc40008000000 */
[----:B------:R-:W-:Y:S02]  /*1e50*/  USEL UR9, UR9, URZ, UP1 ;  /* 0x0000003f09097287 */ /* 0x000fe40008800000 */
[----:B------:R-:W-:Y:S01]  /*1e60*/  LOP3.LUT R5, R5, UR4, RZ, 0x3c, !PT ;  /* 0x0000000405057c12 */ /* 0x000fe2000f8e3cff */
[----:B------:R-:W-:Y:S09]  /*1e70*/  @P1 BRA `(.L_x_27) ;  /* 0xfffffffc000c1947 */ /* 0x000ff2000383ffff */
.L_x_20:
[----:B------:R-:W2:Y:S01]  /*1e80*/  LDC R0, c[0x0][0x28c] ;  /* 0x0000a300ff007b82 */ /* 0x000ea20000000800 */
[----:B------:R3:W-:Y:S01]  /*1e90*/  SYNCS.ARRIVE.TRANS64.A1T0 RZ, [R60+UR44], RZ ;  /* 0x000000ff3cff79a7 */ /* 0x0007e2000810002c */
[----:B--2---:R-:W-:-:S13]  /*1ea0*/  ISETP.GE.AND P1, PT, R0, 0x1, PT ;  /* 0x000000010000780c */ /* 0x004fda0003f26270 */
[----:B---3--:R-:W-:Y:S05]  /*1eb0*/  @!P1 BRA `(.L_x_28) ;  /* 0x0000000000309947 */ /* 0x008fea0003800000 */
[----:B------:R-:W-:Y:S05]  /*1ec0*/  @!P0 BRA `(.L_x_29) ;  /* 0x0000000000048947 */ /* 0x000fea0003800000 */
[----:B------:R-:W-:Y:S01]  /*1ed0*/  BPT.TRAP 0x1 ;  /* 0x000000040000795c */ /* 0x000fe20000300000 */
.L_x_29:
[----:B------:R-:W-:Y:S02]  /*1ee0*/  UIADD3 UR4, UR45, UR43, URZ ;  /* 0x0000002b2d047290 */ /* 0x000fe4000fffe03f */
[----:B------:R-:W-:Y:S02]  /*1ef0*/  UISETP.GT.U32.AND UP0, UPT, UR36, 0x1, UPT ;  /* 0x000000012400788c */ /* 0x000fe4000bf04070 */
[----:B------:R-:W-:-:S04]  /*1f00*/  USHF.L.U32 UR4, UR4, 0x3, URZ ;  /* 0x0000000304047899 */ /* 0x000fc8000800063f */
[----:B------:R-:W-:Y:S01]  /*1f10*/  ULOP3.LUT UR4, UR4, 0x18, URZ, 0xc0, !UPT ;  /* 0x0000001804047892 */ /* 0x000fe2000f8ec03f */
[----:B------:R-:W-:-:S03]  /*1f20*/  PLOP3.LUT P0, PT, PT, PT, UP0, 0x80, 0x0 ;  /* 0x000000000000781c */ /* 0x000fc60003f0f008 */
[----:B------:R-:W-:-:S04]  /*1f30*/  UIADD3 UR4, UR42, 0x20, UR4 ;  /* 0x000000202a047890 */ /* 0x000fc8000fffe004 */
[----:B------:R-:W-:-:S09]  /*1f40*/  UPRMT UR4, URZ, 0x654, UR4 ;  /* 0x000006543f047896 */ /* 0x000fd20008000004 */
[----:B------:R-:W-:Y:S01]  /*1f50*/  SYNCS.ARRIVE.TRANS64.RED.A1T0 RZ, [UR4], RZ ;  /* 0x000000ffffff79a7 */ /* 0x000fe20008100404 */
[----:B------:R-:W-:Y:S05]  /*1f60*/  @P0 BRA `(.L_x_28) ;  /* 0x0000000000040947 */ /* 0x000fea0003800000 */
[----:B------:R-:W-:Y:S01]  /*1f70*/  BPT.TRAP 0x1 ;  /* 0x000000040000795c */ /* 0x000fe20000300000 */
.L_x_28:
[----:B------:R-:W-:Y:S01]  /*1f80*/  SHF.L.U32 R0, R68, 0x1f, RZ ;  /* 0x0000001f44007819 */ /* 0x000fe200000006ff */
[----:B------:R-:W-:Y:S01]  /*1f90*/  UIADD3 UR43, UR41, UR43, URZ ;  /* 0x0000002b292b7290 */ /* 0x000fe2000fffe03f */
[----:B------:R-:W2:Y:S01]  /*1fa0*/  LDC R7, c[0x0][0x288] ;  /* 0x0000a200ff077b82 */ /* 0x000ea20000000800 */
[----:B------:R-:W-:Y:S02]  /*1fb0*/  IMAD.SHL.U32 R8, R58, 0x2, RZ ;  /* 0x000000023a087824 */ /* 0x000fe400078e00ff */
[----:B------:R-:W-:Y:S02]  /*1fc0*/  USHF.R.U32.HI UR4, URZ, 0x2, UR43 ;  /* 0x000000023f047899 */ /* 0x000fe4000801162b */
[----:B------:R-:W-:Y:S01]  /*1fd0*/  UISETP.GT.U32.AND UP0, UPT, UR43, 0x3, UPT ;  /* 0x000000032b00788c */ /* 0x000fe2000bf04070 */
[----:B------:R-:W-:Y:S01]  /*1fe0*/  SHF.R.S32.HI R9, RZ, 0x1f, R8 ;  /* 0x0000001fff097819 */ /* 0x000fe20000011408 */
[----:B------:R-:W-:Y:S01]  /*1ff0*/  ULOP3.LUT UR4, UR4, 0x1, URZ, 0xc0, !UPT ;  /* 0x0000000104047892 */ /* 0x000fe2000f8ec03f */
[----:B------:R-:W3:Y:S01]  /*2000*/  SYNCS.PHASECHK.TRANS64.TRYWAIT P0, [R59+UR49+0x10], R0 ;  /* 0x000010003b0075a7 */ /* 0x000ee20008000171 */
[----:B------:R-:W-:-:S02]  /*2010*/  UISETP.LT.U32.AND UP0, UPT, UR41, 0x4, UP0 ;  /* 0x000000042900788c */ /* 0x000fc40008701070 */
[----:B------:R-:W-:Y:S02]  /*2020*/  UISETP.NE.U32.AND UP1, UPT, UR4, 0x1, UPT ;  /* 0x000000010400788c */ /* 0x000fe4000bf25070 */
[----:B------:R-:W-:Y:S02]  /*2030*/  USEL UR5, URZ, 0x1, !UP0 ;  /* 0x000000013f057887 */ /* 0x000fe4000c000000 */
[----:B------:R-:W-:Y:S02]  /*2040*/  UISETP.GT.U32.AND UP1, UPT, UR41, 0x3, !UP1 ;  /* 0x000000032900788c */ /* 0x000fe4000cf24070 */
[----:B------:R-:W-:Y:S02]  /*2050*/  ULOP3.LUT UR43, UR43, 0x3, URZ, 0xc0, !UPT ;  /* 0x000000032b2b7892 */ /* 0x000fe4000f8ec03f */
[----:B------:R-:W-:-:S04]  /*2060*/  USEL UR4, URZ, 0x1, !UP1 ;  /* 0x000000013f047887 */ /* 0x000fc8000c800000 */
[----:B------:R-:W-:Y:S01]  /*2070*/  ULOP3.LUT UR46, UR4, UR46, UR5, 0x96, !UPT ;  /* 0x0000002e042e7292 */ /* 0x000fe2000f8e9605 */
[----:B--23--:R-:W-:Y:S11]  /*2080*/  @!P0 BRA `(.L_x_30) ;  /* 0x0000003800e88947 */ /* 0x00cff60003800000 */
.L_x_120:
[----:B--2---:R-:W-:Y:S01]  /*2090*/  IMAD.SHL.U32 R0, R18, 0x40, RZ ;  /* 0x0000004012007824 */ /* 0x004fe200078e00ff */
[----:B------:R-:W-:Y:S01]  /*20a0*/  ULDC UR6, c[0x0][0x284] ;  /* 0x0000a10000067ab9 */ /* 0x000fe20000000800 */
[----:B------:R-:W-:Y:S01]  /*20b0*/  IMAD.SHL.U32 R14, R2, 0x40, RZ ;  /* 0x00000040020e7824 */ /* 0x000fe200078e00ff */
[----:B------:R-:W-:Y:S01]  /*20c0*/  SHF.R.S32.HI R11, RZ, 0x1f, R19 ;  /* 0x0000001fff0b7819 */ /* 0x000fe20000011413 */
[----:B------:R-:W-:Y:S01]  /*20d0*/  ULDC.64 UR4, c[0x0][0x5d0] ;  /* 0x0001740000047ab9 */ /* 0x000fe20000000a00 */
[----:B------:R-:W-:Y:S01]  /*20e0*/  ISETP.GE.AND P0, PT, R0, UR6, PT ;  /* 0x0000000600007c0c */ /* 0x000fe2000bf06270 */
[----:B01----:R-:W-:Y:S01]  /*20f0*/  IMAD.WIDE.U32 R2, R19, UR4, R8 ;  /* 0x0000000413027c25 */ /* 0x003fe2000f8e0008 */
[----:B------:R-:W-:Y:S02]  /*2100*/  SHF.R.S32.HI R15, RZ, 0x1f, R14 ;  /* 0x0000001fff0f7819 */ /* 0x000fe4000001140e */
[----:B------:R-:W-:Y:S01]  /*2110*/  ISETP.GE.OR P0, PT, R14, R7, P0 ;  /* 0x000000070e00720c */ /* 0x000fe20000706670 */
[----:B------:R-:W-:-:S04]  /*2120*/  IMAD R4, R11, UR4, RZ ;  /* 0x000000040b047c24 */ /* 0x000fc8000f8e02ff */
[----:B------:R-:W-:Y:S01]  /*2130*/  IMAD R5, R19, UR5, R4 ;  /* 0x0000000513057c24 */ /* 0x000fe2000f8e0204 */
[----:B------:R-:W-:-:S04]  /*2140*/  IADD3 R4, P1, R14, R2, RZ ;  /* 0x000000020e047210 */ /* 0x000fc80007f3e0ff */
[----:B------:R-:W-:-:S03]  /*2150*/  IADD3.X R5, R15, R3, R5, P1, !PT ;  /* 0x000000030f057210 */ /* 0x000fc60000ffe405 */
[----:B------:R-:W-:Y:S06]  /*2160*/  @P0 BRA `(.L_x_31) ;  /* 0x0000002000b40947 */ /* 0x000fec0003800000 */
[----:B------:R-:W0:Y:S01]  /*2170*/  LDC.64 R70, c[0x0][0x5c8] ;  /* 0x00017200ff467b82 */ /* 0x000e220000000a00 */
[----:B-----5:R-:W-:Y:S01]  /*2180*/  FSETP.NEU.AND P0, PT, R23, RZ, PT ;  /* 0x000000ff1700720b */ /* 0x020fe20003f0d000 */
[----:B------:R-:W-:Y:S01]  /*2190*/  IMAD R3, R58, -0x2, R7 ;  /* 0xfffffffe3a037824 */ /* 0x000fe200078e0207 */
[----:B------:R-:W-:Y:S01]  /*21a0*/  BSSY B0, `(.L_x_31) ;  /* 0x0000229000007945 */ /* 0x000fe20003800000 */
[----:B------:R-:W-:-:S04]  /*21b0*/  IMAD.WIDE R64, R18, 0x40, R56 ;  /* 0x0000004012407825 */ /* 0x000fc800078e0238 */
[----:B------:R-:W-:Y:S02]  /*21c0*/  IMAD.IADD R2, R3, 0x1, -R14 ;  /* 0x0000000103027824 */ /* 0x000fe400078e0a0e */
[----:B------:R-:W-:-:S03]  /*21d0*/  IMAD.IADD R0, R63, 0x1, -R0 ;  /* 0x000000013f007824 */ /* 0x000fc600078e0a00 */
[----:B------:R-:W-:-:S04]  /*21e0*/  ISETP.GT.AND P1, PT, R2, RZ, PT ;  /* 0x000000ff0200720c */ /* 0x000fc80003f24270 */
[----:B------:R-:W-:Y:S01]  /*21f0*/  ISETP.GT.AND P4, PT, R0, RZ, P1 ;  /* 0x000000ff0000720c */ /* 0x000fe20000f84270 */
[-C--:B0-----:R-:W-:Y:S02]  /*2200*/  IMAD R3, R65, R70.reuse, RZ ;  /* 0x0000004641037224 */ /* 0x081fe400078e02ff */
[----:B------:R-:W-:-:S04]  /*2210*/  IMAD.WIDE.U32 R66, R64, R70, R4 ;  /* 0x0000004640427225 */ /* 0x000fc800078e0004 */
[----:B------:R-:W-:-:S04]  /*2220*/  IMAD R3, R64, R71, R3 ;  /* 0x0000004740037224 */ /* 0x000fc800078e0203 */
[----:B------:R-:W-:Y:S01]  /*2230*/  IMAD.IADD R7, R67, 0x1, R3 ;  /* 0x0000000143077824 */ /* 0x000fe200078e0203 */
[----:B------:R-:W-:Y:S06]  /*2240*/  @!P0 BRA `(.L_x_32) ;  /* 0x0000001400e08947 */ /* 0x000fec0003800000 */
[----:B------:R-:W0:Y:S01]  /*2250*/  LDC.64 R72, c[0x0][0x5b8] ;  /* 0x00016e00ff487b82 */ /* 0x000e220000000a00 */
[----:B------:R-:W-:-:S07]  /*2260*/  ULDC.64 UR4, c[0x0][0x5c0] ;  /* 0x0001700000047ab9 */ /* 0x000fce0000000a00 */
[----:B------:R-:W1:Y:S08]  /*2270*/  LDC.64 R74, c[0x0][0x5b0] ;  /* 0x00016c00ff4a7b82 */ /* 0x000e700000000a00 */
[----:B------:R-:W2:Y:S01]  /*2280*/  LDC.64 R76, c[0x0][0x5a8] ;  /* 0x00016a00ff4c7b82 */ /* 0x000ea20000000a00 */
[-C--:B0-----:R-:W-:Y:S02]  /*2290*/  IMAD R6, R11, R72.reuse, RZ ;  /* 0x000000480b067224 */ /* 0x081fe400078e02ff */
[----:B------:R-:W-:-:S04]  /*22a0*/  IMAD.WIDE.U32 R4, R19, R72, R8 ;  /* 0x0000004813047225 */ /* 0x000fc800078e0008 */
[----:B------:R-:W-:Y:S01]  /*22b0*/  IMAD R67, R19, R73, R6 ;  /* 0x0000004913437224 */ /* 0x000fe200078e0206 */
[----:B------:R-:W-:Y:S01]  /*22c0*/  IADD3 R10, P0, R14, R4, RZ ;  /* 0x000000040e0a7210 */ /* 0x000fe20007f1e0ff */
[----:B-1----:R-:W-:-:S03]  /*22d0*/  IMAD R3, R65, R74, RZ ;  /* 0x0000004a41037224 */ /* 0x002fc600078e02ff */
[----:B------:R-:W-:Y:S01]  /*22e0*/  IADD3.X R11, R15, R5, R67, P0, !PT ;  /* 0x000000050f0b7210 */ /* 0x000fe200007fe443 */
[C---:B------:R-:W-:Y:S02]  /*22f0*/  IMAD R69, R64.reuse, R75, R3 ;  /* 0x0000004b40457224 */ /* 0x040fe400078e0203 */
[----:B------:R-:W-:-:S04]  /*2300*/  IMAD.WIDE.U32 R4, R64, R74, R10 ;  /* 0x0000004a40047225 */ /* 0x000fc800078e000a */
[----:B------:R-:W-:Y:S01]  /*2310*/  IMAD.IADD R3, R5, 0x1, R69 ;  /* 0x0000000105037824 */ /* 0x000fe200078e0245 */
[----:B--2---:R-:W-:-:S04]  /*2320*/  LEA R12, P0, R4, R76, 0x2 ;  /* 0x0000004c040c7211 */ /* 0x004fc800078010ff */
[----:B------:R-:W-:-:S05]  /*2330*/  LEA.HI.X R13, R4, R77, R3, 0x2, P0 ;  /* 0x0000004d040d7211 */ /* 0x000fca00000f1403 */
[----:B------:R0:W2:Y:S01]  /*2340*/  @P4 LDG.E.LTC128B R3, desc[UR52][R12.64] ;  /* 0x000000340c034981 */ /* 0x0000a2000c1e1920 */
[----:B------:R-:W-:Y:S01]  /*2350*/  IMAD.WIDE.U32 R4, R64, R74, R14 ;  /* 0x0000004a40047225 */ /* 0x000fe200078e000e */
[----:B------:R-:W-:Y:S01]  /*2360*/  LEA R6, P2, R66, UR4, 0x2 ;  /* 0x0000000442067c11 */ /* 0x000fe2000f8410ff */
[----:B------:R-:W-:Y:S01]  /*2370*/  BSSY B1, `(.L_x_33) ;  /* 0x0000014000017945 */ /* 0x000fe20003800000 */
[----:B------:R-:W-:Y:S02]  /*2380*/  IADD3 R20, P0, R8, R4, RZ ;  /* 0x0000000408147210 */ /* 0x000fe40007f1e0ff */
[----:B------:R-:W-:Y:S02]  /*2390*/  LEA.HI.X R7, R66, UR5, R7, 0x2, P2 ;  /* 0x0000000542077c11 */ /* 0x000fe400090f1407 */
[----:B------:R-:W-:Y:S01]  /*23a0*/  IADD3.X R21, R9, R69, R5, P0, !PT ;  /* 0x0000004509157210 */ /* 0x000fe200007fe405 */
[----:B0-----:R-:W-:Y:S01]  /*23b0*/  IMAD.SHL.U32 R12, R74, 0x8, RZ ;  /* 0x000000084a0c7824 */ /* 0x001fe200078e00ff */
[----:B------:R-:W-:-:S02]  /*23c0*/  ISETP.GT.AND P0, PT, R2, 0x1, PT ;  /* 0x000000010200780c */ /* 0x000fc40003f04270 */
[----:B------:R-:W-:Y:S01]  /*23d0*/  SHF.L.U64.HI R13, R74, 0x3, R75 ;  /* 0x000000034a0d7819 */ /* 0x000fe2000001024b */
[----:B------:R-:W-:Y:S01]  /*23e0*/  IMAD.WIDE.U32 R20, R19, R72, R20 ;  /* 0x0000004813147225 */ /* 0x000fe200078e0014 */
[----:B------:R-:W-:-:S03]  /*23f0*/  ISETP.GT.AND P2, PT, R0, RZ, P0 ;  /* 0x000000ff0000720c */ /* 0x000fc60000744270 */
[----:B------:R-:W-:Y:S01]  /*2400*/  IMAD.WIDE.U32 R64, R64, R74, R12 ;  /* 0x0000004a40407225 */ /* 0x000fe200078e000c */
[----:B--2---:R-:W-:-:S05]  /*2410*/  LOP3.LUT R4, R3, 0xffffe000, RZ, 0xc0, !PT ;  /* 0xffffe00003047812 */ /* 0x004fca00078ec0ff */
[----:B------:R-:W-:Y:S01]  /*2420*/  FMUL R5, R4, R23 ;  /* 0x0000001704057220 */ /* 0x000fe20000400000 */
[----:B------:R-:W-:-:S03]  /*2430*/  LEA R4, P3, R20, R76, 0x2 ;  /* 0x0000004c14047211 */ /* 0x000fc600078610ff */
[----:B------:R-:W-:Y:S01]  /*2440*/  FFMA R73, R24, R22, R5 ;  /* 0x0000001618497223 */ /* 0x000fe20000000005 */
[----:B------:R-:W-:-:S04]  /*2450*/  IMAD.IADD R5, R67, 0x1, R21 ;  /* 0x0000000143057824 */ /* 0x000fc800078e0215 */
[----:B------:R-:W-:Y:S02]  /*2460*/  F2FP.TF32.F32.PACK_B R73, R73 ;  /* 0x00000049ff49723e */ /* 0x000fe400024050ff */
[----:B------:R-:W-:-:S03]  /*2470*/  LEA.HI.X R5, R20, R77, R5, 0x2, P3 ;  /* 0x0000004d14057211 */ /* 0x000fc600018f1405 */
[----:B------:R0:W-:Y:S01]  /*2480*/  @P4 STG.E desc[UR52][R6.64], R73 ;  /* 0x0000004906004986 */ /* 0x0001e2000c101934 */
[----:B------:R-:W-:Y:S05]  /*2490*/  @!P2 BRA `(.L_x_34) ;  /* 0x000000000004a947 */ /* 0x000fea0003800000 */
[----:B------:R1:W5:Y:S02]  /*24a0*/  LDG.E.LTC128B R3, desc[UR52][R4.64+0x4] ;  /* 0x0000043404037981 */ /* 0x000364000c1e1920 */
.L_x_34:
[----:B------:R-:W-:Y:S05]  /*24b0*/  BSYNC B1 ;  /* 0x0000000000017941 */ /* 0x000fea0003800000 */
.L_x_33:
[----:B-----5:R-:W-:Y:S01]  /*24c0*/  LOP3.LUT R12, R3, 0xffffe000, RZ, 0xc0, !PT ;  /* 0xffffe000030c7812 */ /* 0x020fe200078ec0ff */
[----:B------:R-:W-:Y:S01]  /*24d0*/  IMAD.IADD R69, R69, 0x1, R65 ;  /* 0x0000000145457824 */ /* 0x000fe200078e0241 */
[----:B------:R-:W-:Y:S01]  /*24e0*/  IADD3 R10, P3, R10, R64, RZ ;  /* 0x000000400a0a7210 */ /* 0x000fe20007f7e0ff */
[----:B------:R-:W-:Y:S01]  /*24f0*/  IMAD.MOV.U32 R18, RZ, RZ, R3 ;  /* 0x000000ffff127224 */ /* 0x000fe200078e0003 */
[----:B------:R-:W-:Y:S01]  /*2500*/  ISETP.GT.AND P1, PT, R0, 0x8, P1 ;  /* 0x000000080000780c */ /* 0x000fe20000f24270 */
[----:B------:R-:W-:Y:S02]  /*2510*/  FMUL R12, R12, R23 ;  /* 0x000000170c0c7220 */ /* 0x000fe40000400000 */
[----:B------:R-:W-:Y:S02]  /*2520*/  IMAD.X R11, R69, 0x1, R11, P3 ;  /* 0x00000001450b7824 */ /* 0x000fe400018e060b */
[----:B------:R-:W-:Y:S01]  /*2530*/  FFMA R25, R25, R22, R12 ;  /* 0x0000001619197223 */ /* 0x000fe2000000000c */
[----:B------:R-:W-:-:S04]  /*2540*/  LEA R12, P3, R10, R76, 0x2 ;  /* 0x0000004c0a0c7211 */ /* 0x000fc800078610ff */
[----:B------:R-:W-:Y:S02]  /*2550*/  F2FP.TF32.F32.PACK_B R25, R25 ;  /* 0x00000019ff19723e */ /* 0x000fe400024050ff */
[----:B------:R-:W-:-:S03]  /*2560*/  LEA.HI.X R13, R10, R77, R11, 0x2, P3 ;  /* 0x0000004d0a0d7211 */ /* 0x000fc600018f140b */
[----:B------:R2:W-:Y:S04]  /*2570*/  @P2 STG.E desc[UR52][R6.64+0x4], R25 ;  /* 0x0000041906002986 */ /* 0x0005e8000c101934 */
[----:B------:R-:W3:Y:S01]  /*2580*/  @P1 LDG.E.LTC128B R18, desc[UR52][R12.64] ;  /* 0x000000340c121981 */ /* 0x000ee2000c1e1920 */
[----:B------:R-:W-:Y:S01]  /*2590*/  IADD3 R14, P2, P3, R8, R64, R14 ;  /* 0x00000040080e7210 */ /* 0x000fe20007b5e00e */
[----:B------:R-:W-:Y:S01]  /*25a0*/  BSSY B1, `(.L_x_35) ;  /* 0x0000011000017945 */ /* 0x000fe20003800000 */
[----:B------:R-:W-:Y:S02]  /*25b0*/  ISETP.GT.AND P0, PT, R0, 0x8, P0 ;  /* 0x000000080000780c */ /* 0x000fe40000704270 */
[----:B------:R-:W-:Y:S02]  /*25c0*/  IADD3.X R15, R9, R69, R15, P2, P3 ;  /* 0x00000045090f7210 */ /* 0x000fe400017e640f */
[----:B------:R-:W-:-:S02]  /*25d0*/  SHF.L.U64.HI R9, R70, 0x5, R71 ;  /* 0x0000000546097819 */ /* 0x000fc40000010247 */
[----:B------:R-:W-:Y:S01]  /*25e0*/  LEA R10, P2, R70, R6, 0x5 ;  /* 0x00000006460a7211 */ /* 0x000fe200078428ff */
[----:B------:R-:W-:-:S04]  /*25f0*/  IMAD.WIDE.U32 R14, R19, R72, R14 ;  /* 0x00000048130e7225 */ /* 0x000fc800078e000e */
[----:B------:R-:W-:Y:S01]  /*2600*/  IMAD.X R11, R9, 0x1, R7, P2 ;  /* 0x00000001090b7824 */ /* 0x000fe200010e0607 */
[----:B---3--:R-:W-:-:S05]  /*2610*/  LOP3.LUT R8, R18, 0xffffe000, RZ, 0xc0, !PT ;  /* 0xffffe00012087812 */ /* 0x008fca00078ec0ff */
        /* <DEDUP_REMOVED lines=9> */
.L_x_36:
[----:B------:R-:W-:Y:S05]  /*26b0*/  BSYNC B1 ;  /* 0x0000000000017941 */ /* 0x000fea0003800000 */
.L_x_35:
[----:B-----5:R-:W-:Y:S01]  /*26c0*/  LOP3.LUT R12, R18, 0xffffe000, RZ, 0xc0, !PT ;  /* 0xffffe000120c7812 */ /* 0x020fe200078ec0ff */
[----:B------:R-:W-:Y:S01]  /*26d0*/  BSSY B1, `(.L_x_37) ;  /* 0x0000009000017945 */ /* 0x000fe20003800000 */
[----:B------:R-:W-:-:S03]  /*26e0*/  ISETP.GT.AND P1, PT, R2, 0x8, PT ;  /* 0x000000080200780c */ /* 0x000fc60003f24270 */
[----:B------:R-:W-:Y:S01]  /*26f0*/  FMUL R12, R12, R23 ;  /* 0x000000170c0c7220 */ /* 0x000fe20000400000 */
[----:B------:R-:W-:-:S03]  /*2700*/  ISETP.GT.AND P2, PT, R0, RZ, P1 ;  /* 0x000000ff0000720c */ /* 0x000fc60000f44270 */
[----:B------:R-:W-:-:S05]  /*2710*/  FFMA R27, R27, R22, R12 ;  /* 0x000000161b1b7223 */ /* 0x000fca000000000c */
[----:B------:R-:W-:-:S05]  /*2720*/  F2FP.TF32.F32.PACK_B R27, R27 ;  /* 0x0000001bff1b723e */ /* 0x000fca00024050ff */
[----:B------:R4:W-:Y:S01]  /*2730*/  @P0 STG.E desc[UR52][R10.64+0x4], R27 ;  /* 0x0000041b0a000986 */ /* 0x0009e2000c101934 */
[----:B------:R-:W-:Y:S05]  /*2740*/  @!P2 BRA `(.L_x_38) ;  /* 0x000000000004a947 */ /* 0x000fea0003800000 */
[----:B------:R0:W5:Y:S02]  /*2750*/  LDG.E.LTC128B R18, desc[UR52][R4.64+0x20] ;  /* 0x0000203404127981 */ /* 0x000164000c1e1920 */
.L_x_38:
[----:B------:R-:W-:Y:S05]  /*2760*/  BSYNC B1 ;  /* 0x0000000000017941 */ /* 0x000fea0003800000 */
.L_x_37:
        /* <DEDUP_REMOVED lines=10> */
.L_x_40:
[----:B------:R-:W-:Y:S05]  /*2810*/  BSYNC B1 ;  /* 0x0000000000017941 */ /* 0x000fea0003800000 */
.L_x_39:
[----:B-----5:R-:W-:Y:S01]  /*2820*/  LOP3.LUT R12, R18, 0xffffe000, RZ, 0xc0, !PT ;  /* 0xffffe000120c7812 */ /* 0x020fe200078ec0ff */
[----:B------:R-:W-:Y:S01]  /*2830*/  BSSY B1, `(.L_x_41) ;  /* 0x0000008000017945 */ /* 0x000fe20003800000 */
[----:B------:R-:W-:-:S03]  /*2840*/  ISETP.GT.AND P1, PT, R0, 0x8, P1 ;  /* 0x000000080000780c */ /* 0x000fc60000f24270 */
[----:B------:R-:W-:-:S04]  /*2850*/  FMUL R12, R12, R23 ;  /* 0x000000170c0c7220 */ /* 0x000fc80000400000 */
[----:B------:R-:W-:-:S05]  /*2860*/  FFMA R29, R29, R22, R12 ;  /* 0x000000161d1d7223 */ /* 0x000fca000000000c */
[----:B------:R-:W-:-:S05]  /*2870*/  F2FP.TF32.F32.PACK_B R29, R29 ;  /* 0x0000001dff1d723e */ /* 0x000fca00024050ff */
[----:B------:R0:W-:Y:S01]  /*2880*/  @P3 STG.E desc[UR52][R6.64+0x24], R29 ;  /* 0x0000241d06003986 */ /* 0x0001e2000c101934 */
[----:B------:R-:W-:Y:S05]  /*2890*/  @!P1 BRA `(.L_x_42) ;  /* 0x0000000000049947 */ /* 0x000fea0003800000 */
[----:B------:R0:W5:Y:S02]  /*28a0*/  LDG.E.LTC128B R18, desc[UR52][R8.64+0x20] ;  /* 0x0000203408127981 */ /* 0x000164000c1e1920 */
.L_x_42:
[----:B------:R-:W-:Y:S05]  /*28b0*/  BSYNC B1 ;  /* 0x0000000000017941 */ /* 0x000fea0003800000 */
.L_x_41:
[----:B-----5:R-:W-:Y:S01]  /*28c0*/  LOP3.LUT R12, R18, 0xffffe000, RZ, 0xc0, !PT ;  /* 0xffffe000120c7812 */ /* 0x020fe200078ec0ff */
[----:B------:R-:W-:Y:S01]  /*28d0*/  BSSY B1, `(.L_x_43) ;  /* 0x0000008000017945 */ /* 0x000fe20003800000 */
[----:B------:R-:W-:-:S03]  /*28e0*/  ISETP.GT.AND P0, PT, R0, 0x8, P0 ;  /* 0x000000080000780c */ /* 0x000fc60000704270 */
[----:B0-----:R-:W-:-:S04]  /*28f0*/  FMUL R3, R12, R23 ;  /* 0x000000170c037220 */ /* 0x001fc80000400000 */
[----:B------:R-:W-:-:S05]  /*2900*/  FFMA R3, R30, R22, R3 ;  /* 0x000000161e037223 */ /* 0x000fca0000000003 */
[----:B------:R-:W-:-:S05]  /*2910*/  F2FP.TF32.F32.PACK_B R3, R3 ;  /* 0x00000003ff03723e */ /* 0x000fca00024050ff */
[----:B------:R0:W-:Y:S01]  /*2920*/  @P1 STG.E desc[UR52][R10.64+0x20], R3 ;  /* 0x000020030a001986 */ /* 0x0001e2000c101934 */
[----:B------:R-:W-:Y:S05]  /*2930*/  @!P0 BRA `(.L_x_44) ;  /* 0x0000000000048947 */ /* 0x000fea0003800000 */
[----:B------:R0:W5:Y:S02]  /*2940*/  LDG.E.LTC128B R18, desc[UR52][R8.64+0x24] ;  /* 0x0000243408127981 */ /* 0x000164000c1e1920 */
.L_x_44:
[----:B------:R-:W-:Y:S05]  /*2950*/  BSYNC B1 ;  /* 0x0000000000017941 */ /* 0x000fea0003800000 */
.L_x_43:
        /* <DEDUP_REMOVED lines=10> */
.L_x_46:
[----:B------:R-:W-:Y:S05]  /*2a00*/  BSYNC B1 ;  /* 0x0000000000017941 */ /* 0x000fea0003800000 */
.L_x_45:
[----:B-----5:R-:W-:Y:S01]  /*2a10*/  LOP3.LUT R12, R18, 0xffffe000, RZ, 0xc0, !PT ;  /* 0xffffe000120c7812 */ /* 0x020fe200078ec0ff */
[----:B------:R-:W-:Y:S01]  /*2a20*/  BSSY B1, `(.L_x_47) ;  /* 0x0000009000017945 */ /* 0x000fe20003800000 */
[----:B------:R-:W-:-:S03]  /*2a30*/  ISETP.GT.AND P0, PT, R2, 0x11, PT ;  /* 0x000000110200780c */ /* 0x000fc60003f04270 */
[----:B0-----:R-:W-:Y:S01]  /*2a40*/  FMUL R3, R12, R23 ;  /* 0x000000170c037220 */ /* 0x001fe20000400000 */
[----:B------:R-:W-:-:S03]  /*2a50*/  ISETP.GT.AND P3, PT, R0, RZ, P0 ;  /* 0x000000ff0000720c */ /* 0x000fc60000764270 */
[----:B------:R-:W-:-:S05]  /*2a60*/  FFMA R3, R32, R22, R3 ;  /* 0x0000001620037223 */ /* 0x000fca0000000003 */
[----:B------:R-:W-:-:S05]  /*2a70*/  F2FP.TF32.F32.PACK_B R3, R3 ;  /* 0x00000003ff03723e */ /* 0x000fca00024050ff */
[----:B------:R0:W-:Y:S01]  /*2a80*/  @P2 STG.E desc[UR52][R6.64+0x40], R3 ;  /* 0x0000400306002986 */ /* 0x0001e2000c101934 */
[----:B------:R-:W-:Y:S05]  /*2a90*/  @!P3 BRA `(.L_x_48) ;  /* 0x000000000004b947 */ /* 0x000fea0003800000 */
[----:B------:R0:W5:Y:S02]  /*2aa0*/  LDG.E.LTC128B R18, desc[UR52][R4.64+0x44] ;  /* 0x0000443404127981 */ /* 0x000164000c1e1920 */
.L_x_48:
[----:B------:R-:W-:Y:S05]  /*2ab0*/  BSYNC B1 ;  /* 0x0000000000017941 */ /* 0x000fea0003800000 */
.L_x_47:
        /* <DEDUP_REMOVED lines=9> */
.L_x_50:
[----:B------:R-:W-:Y:S05]  /*2b50*/  BSYNC B1 ;  /* 0x0000000000017941 */ /* 0x000fea0003800000 */
.L_x_49:
        /* <DEDUP_REMOVED lines=9> */
.L_x_52:
[----:B------:R-:W-:Y:S05]  /*2bf0*/  BSYNC B1 ;  /* 0x0000000000017941 */ /* 0x000fea0003800000 */
.L_x_51:
        /* <DEDUP_REMOVED lines=10> */
.L_x_54:
[----:B------:R-:W-:Y:S05]  /*2ca0*/  BSYNC B1 ;  /* 0x0000000000017941 */ /* 0x000fea0003800000 */
.L_x_53:
        /* <DEDUP_REMOVED lines=10> */
.L_x_56:
[----:B------:R-:W-:Y:S05]  /*2d50*/  BSYNC B1 ;  /* 0x0000000000017941 */ /* 0x000fea0003800000 */
.L_x_55:
        /* <DEDUP_REMOVED lines=9> */
.L_x_58:
[----:B------:R-:W-:Y:S05]  /*2df0*/  BSYNC B1 ;  /* 0x0000000000017941 */ /* 0x000fea0003800000 */
.L_x_57:
        /* <DEDUP_REMOVED lines=9> */
.L_x_60:
[----:B------:R-:W-:Y:S05]  /*2e90*/  BSYNC B1 ;  /* 0x0000000000017941 */ /* 0x000fea0003800000 */
.L_x_59:
        /* <DEDUP_REMOVED lines=10> */
.L_x_62:
[----:B------:R-:W-:Y:S05]  /*2f40*/  BSYNC B1 ;  /* 0x0000000000017941 */ /* 0x000fea0003800000 */
.L_x_61:
        /* <DEDUP_REMOVED lines=10> */
.L_x_64:
[----:B------:R-:W-:Y:S05]  /*2ff0*/  BSYNC B1 ;  /* 0x0000000000017941 */ /* 0x000fea0003800000 */
.L_x_63:
        /* <DEDUP_REMOVED lines=9> */
.L_x_66:
[----:B------:R-:W-:Y:S05]  /*3090*/  BSYNC B1 ;  /* 0x0000000000017941 */ /* 0x000fea0003800000 */
.L_x_65:
        /* <DEDUP_REMOVED lines=9> */
.L_x_68:
[----:B------:R-:W-:Y:S05]  /*3130*/  BSYNC B1 ;  /* 0x0000000000017941 */ /* 0x000fea0003800000 */
.L_x_67:
        /* <DEDUP_REMOVED lines=10> */
.L_x_70:
[----:B------:R-:W-:Y:S05]  /*31e0*/  BSYNC B1 ;  /* 0x0000000000017941 */ /* 0x000fea0003800000 */
.L_x_69:
        /* <DEDUP_REMOVED lines=10> */
.L_x_72:
[----:B------:R-:W-:Y:S05]  /*3290*/  BSYNC B1 ;  /* 0x0000000000017941 */ /* 0x000fea0003800000 */
.L_x_71:
        /* <DEDUP_REMOVED lines=9> */
.L_x_74:
[----:B------:R-:W-:Y:S05]  /*3330*/  BSYNC B1 ;  /* 0x0000000000017941 */ /* 0x000fea0003800000 */
.L_x_73:
        /* <DEDUP_REMOVED lines=9> */
.L_x_76:
[----:B------:R-:W-:Y:S05]  /*33d0*/  BSYNC B1 ;  /* 0x0000000000017941 */ /* 0x000fea0003800000 */
.L_x_75:
        /* <DEDUP_REMOVED lines=10> */
.L_x_78:
[----:B------:R-:W-:Y:S05]  /*3480*/  BSYNC B1 ;  /* 0x0000000000017941 */ /* 0x000fea0003800000 */
.L_x_77:
        /* <DEDUP_REMOVED lines=10> */
.L_x_80:
[----:B------:R-:W-:Y:S05]  /*3530*/  BSYNC B1 ;  /* 0x0000000000017941 */ /* 0x000fea0003800000 */
.L_x_79:
        /* <DEDUP_REMOVED lines=9> */
.L_x_82:
[----:B------:R-:W-:Y:S05]  /*35d0*/  BSYNC B1 ;  /* 0x0000000000017941 */ /* 0x000fea0003800000 */
.L_x_81:
        /* <DEDUP_REMOVED lines=9> */
.L_x_84:
[----:B------:R-:W-:Y:S05]  /*3670*/  BSYNC B1 ;  /* 0x0000000000017941 */ /* 0x000fea0003800000 */
.L_x_83:
        /* <DEDUP_REMOVED lines=10> */
.L_x_86:
[----:B------:R-:W-:Y:S05]  /*3720*/  BSYNC B1 ;  /* 0x0000000000017941 */ /* 0x000fea0003800000 */
.L_x_85:
[----:B-----5:R-:W-:Y:S01]  /*3730*/  LOP3.LUT R12, R18, 0xffffe000, RZ, 0xc0, !PT ;  /* 0xffffe000120c7812 */ /* 0x020fe200078ec0ff */
[----:B------:R-:W-:Y:S01]  /*3740*/  BSSY B1, `(.L_x_87) ;  /* 0x000000b000017945 */ /* 0x000fe20003800000 */
[----:B------:R-:W-:Y:S01]  /*3750*/  ISETP.GT.AND P0, PT, R2, 0x39, PT ;  /* 0x000000390200780c */ /* 0x000fe20003f04270 */
[----:B------:R-:W-:Y:S02]  /*3760*/  @P2 IMAD.MOV.U32 R2, RZ, RZ, R6 ;  /* 0x000000ffff022224 */ /* 0x000fe400078e0006 */
[----:B0-----:R-:W-:Y:S01]  /*3770*/  FMUL R3, R12, R23 ;  /* 0x000000170c037220 */ /* 0x001fe20000400000 */
[----:B------:R-:W-:-:S03]  /*3780*/  ISETP.GT.AND P3, PT, R0, RZ, P0 ;  /* 0x000000ff0000720c */ /* 0x000fc60000764270 */
[----:B------:R-:W-:Y:S01]  /*3790*/  FFMA R13, R52, R22, R3 ;  /* 0x00000016340d7223 */ /* 0x000fe20000000003 */
[----:B------:R-:W-:-:S04]  /*37a0*/  @P2 IMAD.MOV.U32 R3, RZ, RZ, R7 ;  /* 0x000000ffff032224 */ /* 0x000fc800078e0007 */
[----:B------:R-:W-:-:S05]  /*37b0*/  F2FP.TF32.F32.PACK_B R13, R13 ;  /* 0x0000000dff0d723e */ /* 0x000fca00024050ff */
[----:B------:R0:W-:Y:S01]  /*37c0*/  @P2 STG.E desc[UR52][R2.64+0xe0], R13 ;  /* 0x0000e00d02002986 */ /* 0x0001e2000c101934 */
[----:B------:R-:W-:Y:S05]  /*37d0*/  @!P3 BRA `(.L_x_88) ;  /* 0x000000000004b947 */ /* 0x000fea0003800000 */
[----:B------:R0:W5:Y:S02]  /*37e0*/  LDG.E.LTC128B R18, desc[UR52][R4.64+0xe4] ;  /* 0x0000e43404127981 */ /* 0x000164000c1e1920 */
.L_x_88:
[----:B------:R-:W-:Y:S05]  /*37f0*/  BSYNC B1 ;  /* 0x0000000000017941 */ /* 0x000fea0003800000 */
.L_x_87:
[----:B0----5:R-:W-:Y:S01]  /*3800*/  LOP3.LUT R2, R18, 0xffffe000, RZ, 0xc0, !PT ;  /* 0xffffe00012027812 */ /* 0x021fe200078ec0ff */
        /* <DEDUP_REMOVED lines=8> */
.L_x_90:
[----:B------:R-:W-:Y:S05]  /*3890*/  BSYNC B1 ;  /* 0x0000000000017941 */ /* 0x000fea0003800000 */
.L_x_89:
[----:B-----5:R-:W-:Y:S01]  /*38a0*/  LOP3.LUT R2, R18, 0xffffe000, RZ, 0xc0, !PT ;  /* 0xffffe00012027812 */ /* 0x020fe200078ec0ff */
[----:B------:R-:W-:Y:S01]  /*38b0*/  BSSY B1, `(.L_x_91) ;  /* 0x000000a000017945 */ /* 0x000fe20003800000 */
[----:B------:R-:W-:-:S03]  /*38c0*/  ISETP.GT.AND P0, PT, R0, 0x8, P0 ;  /* 0x000000080000780c */ /* 0x000fc60000704270 */
[----:B------:R-:W-:Y:S01]  /*38d0*/  FMUL R3, R2, R23 ;  /* 0x0000001702037220 */ /* 0x000fe20000400000 */
[----:B------:R-:W-:-:S03]  /*38e0*/  @P1 IMAD.MOV.U32 R2, RZ, RZ, R10 ;  /* 0x000000ffff021224 */ /* 0x000fc600078e000a */
[----:B-1----:R-:W-:Y:S01]  /*38f0*/  FFMA R5, R54, R22, R3 ;  /* 0x0000001636057223 */ /* 0x002fe20000000003 */
[----:B------:R-:W-:-:S04]  /*3900*/  @P1 IMAD.MOV.U32 R3, RZ, RZ, R11 ;  /* 0x000000ffff031224 */ /* 0x000fc800078e000b */
[----:B------:R-:W-:-:S05]  /*3910*/  F2FP.TF32.F32.PACK_B R5, R5 ;  /* 0x00000005ff05723e */ /* 0x000fca00024050ff */
[----:B------:R1:W-:Y:S01]  /*3920*/  @P1 STG.E desc[UR52][R2.64+0xe0], R5 ;  /* 0x0000e00502001986 */ /* 0x0003e2000c101934 */
[----:B------:R-:W-:Y:S05]  /*3930*/  @!P0 BRA `(.L_x_92) ;  /* 0x0000000000048947 */ /* 0x000fea0003800000 */
[----:B------:R0:W5:Y:S02]  /*3940*/  LDG.E.LTC128B R18, desc[UR52][R8.64+0xe4] ;  /* 0x0000e43408127981 */ /* 0x000164000c1e1920 */
.L_x_92:
[----:B------:R-:W-:Y:S05]  /*3950*/  BSYNC B1 ;  /* 0x0000000000017941 */ /* 0x000fea0003800000 */
.L_x_91:
[----:B------:R-:W-:Y:S05]  /*3960*/  @!P0 BRA `(.L_x_93) ;  /* 0x0000000800b08947 */ /* 0x000fea0003800000 */
[----:B-----5:R-:W-:-:S05]  /*3970*/  LOP3.LUT R18, R18, 0xffffe000, RZ, 0xc0, !PT ;  /* 0xffffe00012127812 */ /* 0x020fca00078ec0ff */
[----:B------:R-:W-:-:S04]  /*3980*/  FMUL R18, R18, R23 ;  /* 0x0000001712127220 */ /* 0x000fc80000400000 */
[----:B------:R-:W-:-:S05]  /*3990*/  FFMA R55, R55, R22, R18 ;  /* 0x0000001637377223 */ /* 0x000fca0000000012 */
[----:B------:R-:W-:-:S05]  /*39a0*/  F2FP.TF32.F32.PACK_B R55, R55 ;  /* 0x00000037ff37723e */ /* 0x000fca00024050ff */
[----:B------:R0:W-:Y:S01]  /*39b0*/  STG.E desc[UR52][R10.64+0xe4], R55 ;  /* 0x0000e4370a007986 */ /* 0x0001e2000c101934 */
[----:B------:R-:W-:Y:S05]  /*39c0*/  BRA `(.L_x_93) ;  /* 0x0000000800987947 */ /* 0x000fea0003800000 */
.L_x_32:
[----:B------:R-:W-:Y:S01]  /*39d0*/  ULDC.64 UR4, c[0x0][0x5c0] ;  /* 0x0001700000047ab9 */ /* 0x000fe20000000a00 */
[-C--:B------:R-:W-:Y:S01]  /*39e0*/  FMUL R3, R24, R22.reuse ;  /* 0x0000001618037220 */ /* 0x080fe20000400000 */
[----:B------:R-:W-:Y:S01]  /*39f0*/  ISETP.GT.AND P2, PT, R2, 0x1, PT ;  /* 0x000000010200780c */ /* 0x000fe20003f44270 */
[-C--:B------:R-:W-:Y:S01]  /*3a00*/  FMUL R25, R25, R22.reuse ;  /* 0x0000001619197220 */ /* 0x080fe20000400000 */
[----:B------:R-:W-:Y:S01]  /*3a10*/  LEA R4, P0, R66, UR4, 0x2 ;  /* 0x0000000442047c11 */ /* 0x000fe2000f8010ff */
[-C--:B------:R-:W-:Y:S01]  /*3a20*/  FMUL R9, R26, R22.reuse ;  /* 0x000000161a097220 */ /* 0x080fe20000400000 */
[----:B------:R-:W-:Y:S01]  /*3a30*/  ISETP.GT.AND P3, PT, R0, RZ, P2 ;  /* 0x000000ff0000720c */ /* 0x000fe20001764270 */
[-C--:B------:R-:W-:Y:S01]  /*3a40*/  FMUL R27, R27, R22.reuse ;  /* 0x000000161b1b7220 */ /* 0x080fe20000400000 */
[----:B------:R-:W-:Y:S01]  /*3a50*/  F2FP.TF32.F32.PACK_B R3, R3 ;  /* 0x00000003ff03723e */ /* 0x000fe200024050ff */
[-C--:B------:R-:W-:Y:S01]  /*3a60*/  FMUL R29, R29, R22.reuse ;  /* 0x000000161d1d7220 */ /* 0x080fe20000400000 */
[----:B------:R-:W-:Y:S01]  /*3a70*/  LEA.HI.X R5, R66, UR5, R7, 0x2, P0 ;  /* 0x0000000542057c11 */ /* 0x000fe200080f1407 */
[-C--:B------:R-:W-:Y:S01]  /*3a80*/  FMUL R11, R30, R22.reuse ;  /* 0x000000161e0b7220 */ /* 0x080fe20000400000 */
[----:B------:R-:W-:Y:S01]  /*3a90*/  ISETP.GT.AND P1, PT, R0, 0x8, P1 ;  /* 0x000000080000780c */ /* 0x000fe20000f24270 */
[----:B------:R-:W-:Y:S01]  /*3aa0*/  FMUL R31, R31, R22 ;  /* 0x000000161f1f7220 */ /* 0x000fe20000400000 */
[C---:B------:R-:W-:Y:S01]  /*3ab0*/  SHF.L.U64.HI R71, R70.reuse, 0x5, R71 ;  /* 0x0000000546477819 */ /* 0x040fe20000010247 */
[----:B------:R0:W-:Y:S01]  /*3ac0*/  @P4 STG.E desc[UR52][R4.64], R3 ;  /* 0x0000000304004986 */ /* 0x0001e2000c101934 */
[----:B------:R-:W-:Y:S01]  /*3ad0*/  LEA R6, P4, R70, R4, 0x5 ;  /* 0x0000000446067211 */ /* 0x000fe200078828ff */
[-C--:B------:R-:W-:Y:S01]  /*3ae0*/  FMUL R33, R33, R22.reuse ;  /* 0x0000001621217220 */ /* 0x080fe20000400000 */
[----:B------:R-:W-:Y:S01]  /*3af0*/  F2FP.TF32.F32.PACK_B R25, R25 ;  /* 0x00000019ff19723e */ /* 0x000fe200024050ff */
[-C--:B------:R-:W-:Y:S01]  /*3b00*/  FMUL R35, R35, R22.reuse ;  /* 0x0000001623237220 */ /* 0x080fe20000400000 */
[----:B------:R-:W-:Y:S01]  /*3b10*/  ISETP.GT.AND P2, PT, R0, 0x8, P2 ;  /* 0x000000080000780c */ /* 0x000fe20001744270 */
[----:B------:R-:W-:Y:S01]  /*3b20*/  IMAD.X R7, R71, 0x1, R5, P4 ;  /* 0x0000000147077824 */ /* 0x000fe200020e0605 */
[----:B------:R-:W-:Y:S01]  /*3b30*/  ISETP.GT.AND P0, PT, R2, 0x8, PT ;  /* 0x000000080200780c */ /* 0x000fe20003f04270 */
[----:B------:R-:W-:Y:S01]  /*3b40*/  @P3 STG.E desc[UR52][R4.64+0x4], R25 ;  /* 0x0000041904003986 */ /* 0x000fe2000c101934 */
[----:B------:R-:W-:Y:S01]  /*3b50*/  F2FP.TF32.F32.PACK_B R9, R9 ;  /* 0x00000009ff09723e */ /* 0x000fe200024050ff */
[-C--:B------:R-:W-:Y:S01]  /*3b60*/  FMUL R37, R37, R22.reuse ;  /* 0x0000001625257220 */ /* 0x080fe20000400000 */
[----:B------:R-:W-:Y:S01]  /*3b70*/  ISETP.GT.AND P5, PT, R0, RZ, P0 ;  /* 0x000000ff0000720c */ /* 0x000fe200007a4270 */
[-C--:B0-----:R-:W-:Y:S01]  /*3b80*/  FMUL R3, R28, R22.reuse ;  /* 0x000000161c037220 */ /* 0x081fe20000400000 */
[----:B------:R-:W-:Y:S01]  /*3b90*/  ISETP.GT.AND P3, PT, R2, 0x9, PT ;  /* 0x000000090200780c */ /* 0x000fe20003f64270 */
[----:B------:R0:W-:Y:S01]  /*3ba0*/  @P1 STG.E desc[UR52][R6.64], R9 ;  /* 0x0000000906001986 */ /* 0x0001e2000c101934 */
[----:B------:R-:W-:Y:S01]  /*3bb0*/  F2FP.TF32.F32.PACK_B R27, R27 ;  /* 0x0000001bff1b723e */ /* 0x000fe200024050ff */
[-C--:B------:R-:W-:Y:S01]  /*3bc0*/  FMUL R39, R39, R22.reuse ;  /* 0x0000001627277220 */ /* 0x080fe20000400000 */
[C---:B------:R-:W-:Y:S01]  /*3bd0*/  ISETP.GT.AND P1, PT, R0.reuse, RZ, P3 ;  /* 0x000000ff0000720c */ /* 0x040fe20001f24270 */
[-C--:B------:R-:W-:Y:S01]  /*3be0*/  FMUL R41, R41, R22.reuse ;  /* 0x0000001629297220 */ /* 0x080fe20000400000 */
[----:B------:R-:W-:Y:S01]  /*3bf0*/  F2FP.TF32.F32.PACK_B R3, R3 ;  /* 0x00000003ff03723e */ /* 0x000fe200024050ff */
[----:B------:R-:W-:Y:S01]  /*3c00*/  @P2 STG.E desc[UR52][R6.64+0x4], R27 ;  /* 0x0000041b06002986 */ /* 0x000fe2000c101934 */
[----:B------:R-:W-:Y:S01]  /*3c10*/  ISETP.GT.AND P2, PT, R0, 0x8, P0 ;  /* 0x000000080000780c */ /* 0x000fe20000744270 */
[-C--:B------:R-:W-:Y:S01]  /*3c20*/  FMUL R43, R43, R22.reuse ;  /* 0x000000162b2b7220 */ /* 0x080fe20000400000 */
[----:B------:R-:W-:Y:S01]  /*3c30*/  ISETP.GT.AND P0, PT, R2, 0x10, PT ;  /* 0x000000100200780c */ /* 0x000fe20003f04270 */
[----:B------:R1:W-:Y:S01]  /*3c40*/  @P5 STG.E desc[UR52][R4.64+0x20], R3 ;  /* 0x0000200304005986 */ /* 0x0003e2000c101934 */
[----:B------:R-:W-:Y:S01]  /*3c50*/  F2FP.TF32.F32.PACK_B R29, R29 ;  /* 0x0000001dff1d723e */ /* 0x000fe200024050ff */
[-C--:B0-----:R-:W-:Y:S01]  /*3c60*/  FMUL R9, R34, R22.reuse ;  /* 0x0000001622097220 */ /* 0x081fe20000400000 */
[C---:B------:R-:W-:Y:S01]  /*3c70*/  ISETP.GT.AND P3, PT, R0.reuse, 0x8, P3 ;  /* 0x000000080000780c */ /* 0x040fe20001f64270 */
[-C--:B------:R-:W-:Y:S01]  /*3c80*/  FMUL R45, R45, R22.reuse ;  /* 0x000000162d2d7220 */ /* 0x080fe20000400000 */
[----:B------:R-:W-:Y:S01]  /*3c90*/  ISETP.GT.AND P5, PT, R0, RZ, P0 ;  /* 0x000000ff0000720c */ /* 0x000fe200007a4270 */
[----:B------:R-:W-:Y:S01]  /*3ca0*/  @P1 STG.E desc[UR52][R4.64+0x24], R29 ;  /* 0x0000241d04001986 */ /* 0x000fe2000c101934 */
[----:B------:R-:W-:Y:S01]  /*3cb0*/  F2FP.TF32.F32.PACK_B R11, R11 ;  /* 0x0000000bff0b723e */ /* 0x000fe200024050ff */
[-C--:B------:R-:W-:Y:S01]  /*3cc0*/  FMUL R47, R47, R22.reuse ;  /* 0x000000162f2f7220 */ /* 0x080fe20000400000 */
[----:B------:R-:W-:Y:S01]  /*3cd0*/  ISETP.GT.AND P1, PT, R2, 0x11, PT ;  /* 0x000000110200780c */ /* 0x000fe20003f24270 */
[-C--:B------:R-:W-:Y:S01]  /*3ce0*/  FMUL R49, R49, R22.reuse ;  /* 0x0000001631317220 */ /* 0x080fe20000400000 */
[----:B------:R-:W-:Y:S01]  /*3cf0*/  F2FP.TF32.F32.PACK_B R31, R31 ;  /* 0x0000001fff1f723e */ /* 0x000fe200024050ff */
[-C--:B-1----:R-:W-:Y:S01]  /*3d00*/  FMUL R3, R32, R22.reuse ;  /* 0x0000001620037220 */ /* 0x082fe20000400000 */
[----:B------:R0:W-:Y:S01]  /*3d10*/  @P2 STG.E desc[UR52][R6.64+0x20], R11 ;  /* 0x0000200b06002986 */ /* 0x0001e2000c101934 */
[----:B------:R-:W-:Y:S01]  /*3d20*/  ISETP.GT.AND P4, PT, R0, RZ, P1 ;  /* 0x000000ff0000720c */ /* 0x000fe20000f84270 */
[-C--:B------:R-:W-:Y:S01]  /*3d30*/  FMUL R13, R50, R22.reuse ;  /* 0x00000016320d7220 */ /* 0x080fe20000400000 */
[----:B------:R-:W-:Y:S01]  /*3d40*/  ISETP.GT.AND P2, PT, R0, 0x8, P0 ;  /* 0x000000080000780c */ /* 0x000fe20000744270 */
[----:B------:R-:W-:Y:S01]  /*3d50*/  @P3 STG.E desc[UR52][R6.64+0x24], R31 ;  /* 0x0000241f06003986 */ /* 0x000fe2000c101934 */
[----:B------:R-:W-:Y:S01]  /*3d60*/  F2FP.TF32.F32.PACK_B R3, R3 ;  /* 0x00000003ff03723e */ /* 0x000fe200024050ff */
[-C--:B------:R-:W-:Y:S01]  /*3d70*/  FMUL R51, R51, R22.reuse ;  /* 0x0000001633337220 */ /* 0x080fe20000400000 */
[----:B------:R-:W-:Y:S01]  /*3d80*/  ISETP.GT.AND P0, PT, R2, 0x18, PT ;  /* 0x000000180200780c */ /* 0x000fe20003f04270 */
[-C--:B------:R-:W-:Y:S01]  /*3d90*/  FMUL R15, R52, R22.reuse ;  /* 0x00000016340f7220 */ /* 0x080fe20000400000 */
[C---:B------:R-:W-:Y:S01]  /*3da0*/  ISETP.GT.AND P3, PT, R0.reuse, 0x8, P1 ;  /* 0x000000080000780c */ /* 0x040fe20000f64270 */
[----:B------:R1:W-:Y:S01]  /*3db0*/  @P5 STG.E desc[UR52][R4.64+0x40], R3 ;  /* 0x0000400304005986 */ /* 0x0003e2000c101934 */
[----:B------:R-:W-:Y:S01]  /*3dc0*/  ISETP.GT.AND P5, PT, R0, RZ, P0 ;  /* 0x000000ff0000720c */ /* 0x000fe200007a4270 */
[-C--:B0-----:R-:W-:Y:S01]  /*3dd0*/  FMUL R11, R38, R22.reuse ;  /* 0x00000016260b7220 */ /* 0x081fe20000400000 */
[----:B------:R-:W-:Y:S01]  /*3de0*/  F2FP.TF32.F32.PACK_B R33, R33 ;  /* 0x00000021ff21723e */ /* 0x000fe200024050ff */
[-C--:B------:R-:W-:Y:S01]  /*3df0*/  FMUL R53, R53, R22.reuse ;  /* 0x0000001635357220 */ /* 0x080fe20000400000 */
[----:B------:R-:W-:Y:S01]  /*3e00*/  F2FP.TF32.F32.PACK_B R9, R9 ;  /* 0x00000009ff09723e */ /* 0x000fe200024050ff */
[-C--:B------:R-:W-:Y:S01]  /*3e10*/  FMUL R19, R54, R22.reuse ;  /* 0x0000001636137220 */ /* 0x080fe20000400000 */
[----:B------:R-:W-:Y:S01]  /*3e20*/  ISETP.GT.AND P1, PT, R2, 0x19, PT ;  /* 0x000000190200780c */ /* 0x000fe20003f24270 */
[----:B------:R-:W-:Y:S01]  /*3e30*/  @P4 STG.E desc[UR52][R4.64+0x44], R33 ;  /* 0x0000442104004986 */ /* 0x000fe2000c101934 */
[----:B------:R-:W-:Y:S01]  /*3e40*/  F2FP.TF32.F32.PACK_B R35, R35 ;  /* 0x00000023ff23723e */ /* 0x000fe200024050ff */
[-C--:B------:R-:W-:Y:S01]  /*3e50*/  FMUL R55, R55, R22.reuse ;  /* 0x0000001637377220 */ /* 0x080fe20000400000 */
[----:B------:R-:W-:Y:S01]  /*3e60*/  ISETP.GT.AND P4, PT, R0, RZ, P1 ;  /* 0x000000ff0000720c */ /* 0x000fe20000f84270 */
[----:B-1----:R-:W-:Y:S01]  /*3e70*/  FMUL R3, R36, R22 ;  /* 0x0000001624037220 */ /* 0x002fe20000400000 */
[----:B------:R0:W-:Y:S01]  /*3e80*/  @P2 STG.E desc[UR52][R6.64+0x40], R9 ;  /* 0x0000400906002986 */ /* 0x0001e2000c101934 */
[----:B------:R-:W-:-:S02]  /*3e90*/  ISETP.GT.AND P2, PT, R0, 0x8, P0 ;  /* 0x000000080000780c */ /* 0x000fc40000744270 */
[----:B------:R-:W-:Y:S01]  /*3ea0*/  ISETP.GT.AND P0, PT, R2, 0x20, PT ;  /* 0x000000200200780c */ /* 0x000fe20003f04270 */
[----:B------:R-:W-:Y:S01]  /*3eb0*/  @P3 STG.E desc[UR52][R6.64+0x44], R35 ;  /* 0x0000442306003986 */ /* 0x000fe2000c101934 */
[----:B------:R-:W-:Y:S02]  /*3ec0*/  F2FP.TF32.F32.PACK_B R3, R3 ;  /* 0x00000003ff03723e */ /* 0x000fe400024050ff */
[C---:B------:R-:W-:Y:S02]  /*3ed0*/  ISETP.GT.AND P3, PT, R0.reuse, 0x8, P1 ;  /* 0x000000080000780c */ /* 0x040fe40000f64270 */
[----:B------:R-:W-:Y:S01]  /*3ee0*/  F2FP.TF32.F32.PACK_B R37, R37 ;  /* 0x00000025ff25723e */ /* 0x000fe200024050ff */
[----:B------:R1:W-:Y:S01]  /*3ef0*/  @P5 STG.E desc[UR52][R4.64+0x60], R3 ;  /* 0x0000600304005986 */ /* 0x0003e2000c101934 */
[----:B------:R-:W-:Y:S01]  /*3f00*/  ISETP.GT.AND P5, PT, R0, RZ, P0 ;  /* 0x000000ff0000720c */ /* 0x000fe200007a4270 */
[----:B0-----:R-:W-:Y:S01]  /*3f10*/  FMUL R9, R42, R22 ;  /* 0x000000162a097220 */ /* 0x001fe20000400000 */
[----:B------:R-:W-:Y:S01]  /*3f20*/  F2FP.TF32.F32.PACK_B R11, R11 ;  /* 0x0000000bff0b723e */ /* 0x000fe200024050ff */
[----:B------:R-:W-:Y:S01]  /*3f30*/  @P4 STG.E desc[UR52][R4.64+0x64], R37 ;  /* 0x0000642504004986 */ /* 0x000fe2000c101934 */
[----:B------:R-:W-:-:S02]  /*3f40*/  F2FP.TF32.F32.PACK_B R39, R39 ;  /* 0x00000027ff27723e */ /* 0x000fc400024050ff */
[----:B------:R-:W-:Y:S01]  /*3f50*/  ISETP.GT.AND P1, PT, R2, 0x21, PT ;  /* 0x000000210200780c */ /* 0x000fe20003f24270 */
[----:B------:R0:W-:Y:S01]  /*3f60*/  @P2 STG.E desc[UR52][R6.64+0x60], R11 ;  /* 0x0000600b06002986 */ /* 0x0001e2000c101934 */
[C---:B------:R-:W-:Y:S02]  /*3f70*/  ISETP.GT.AND P0, PT, R0.reuse, 0x8, P0 ;  /* 0x000000080000780c */ /* 0x040fe40000704270 */
[----:B------:R-:W-:Y:S01]  /*3f80*/  ISETP.GT.AND P2, PT, R0, RZ, P1 ;  /* 0x000000ff0000720c */ /* 0x000fe20000f44270 */
[----:B-1----:R-:W-:Y:S01]  /*3f90*/  FMUL R3, R40, R22 ;  /* 0x0000001628037220 */ /* 0x002fe20000400000 */
[----:B------:R-:W-:Y:S01]  /*3fa0*/  @P3 STG.E desc[UR52][R6.64+0x64], R39 ;  /* 0x0000642706003986 */ /* 0x000fe2000c101934 */
[----:B------:R-:W-:Y:S02]  /*3fb0*/  ISETP.GT.AND P4, PT, R2, 0x29, PT ;  /* 0x000000290200780c */ /* 0x000fe40003f84270 */
[----:B------:R-:W-:Y:S02]  /*3fc0*/  ISETP.GT.AND P1, PT, R0, 0x8, P1 ;  /* 0x000000080000780c */ /* 0x000fe40000f24270 */
[----:B------:R-:W-:-:S02]  /*3fd0*/  F2FP.TF32.F32.PACK_B R3, R3 ;  /* 0x00000003ff03723e */ /* 0x000fc400024050ff */
[----:B------:R-:W-:Y:S01]  /*3fe0*/  ISETP.GT.AND P6, PT, R0, RZ, P4 ;  /* 0x000000ff0000720c */ /* 0x000fe200027c4270 */
[----:B0-----:R-:W-:Y:S01]  /*3ff0*/  FMUL R11, R48, R22 ;  /* 0x00000016300b7220 */ /* 0x001fe20000400000 */
[----:B------:R-:W-:Y:S01]  /*4000*/  F2FP.TF32.F32.PACK_B R41, R41 ;  /* 0x00000029ff29723e */ /* 0x000fe200024050ff */
[----:B------:R0:W-:Y:S01]  /*4010*/  @P5 STG.E desc[UR52][R4.64+0x80], R3 ;  /* 0x0000800304005986 */ /* 0x0001e2000c101934 */
[----:B------:R-:W-:Y:S02]  /*4020*/  ISETP.GT.AND P5, PT, R2, 0x28, PT ;  /* 0x000000280200780c */ /* 0x000fe40003fa4270 */
[----:B------:R-:W-:Y:S01]  /*4030*/  F2FP.TF32.F32.PACK_B R9, R9 ;  /* 0x00000009ff09723e */ /* 0x000fe200024050ff */
[----:B------:R-:W-:Y:S01]  /*4040*/  @P2 STG.E desc[UR52][R4.64+0x84], R41 ;  /* 0x0000842904002986 */ /* 0x000fe2000c101934 */
[C---:B------:R-:W-:Y:S02]  /*4050*/  ISETP.GT.AND P3, PT, R0.reuse, RZ, P5 ;  /* 0x000000ff0000720c */ /* 0x040fe40002f64270 */
[----:B------:R-:W-:Y:S01]  /*4060*/  F2FP.TF32.F32.PACK_B R43, R43 ;  /* 0x0000002bff2b723e */ /* 0x000fe200024050ff */
[----:B------:R1:W-:Y:S01]  /*4070*/  @P0 STG.E desc[UR52][R6.64+0x80], R9 ;  /* 0x0000800906000986 */ /* 0x0003e2000c101934 */
[----:B------:R-:W-:-:S02]  /*4080*/  ISETP.GT.AND P5, PT, R0, 0x8, P5 ;  /* 0x000000080000780c */ /* 0x000fc40002fa4270 */
[----:B------:R-:W-:Y:S01]  /*4090*/  ISETP.GT.AND P2, PT, R2, 0x31, PT ;  /* 0x000000310200780c */ /* 0x000fe20003f44270 */
[-C--:B0-----:R-:W-:Y:S01]  /*40a0*/  FMUL R3, R44, R22.reuse ;  /* 0x000000162c037220 */ /* 0x081fe20000400000 */
[----:B------:R-:W-:Y:S01]  /*40b0*/  @P1 STG.E desc[UR52][R6.64+0x84], R43 ;  /* 0x0000842b06001986 */ /* 0x000fe2000c101934 */
[C---:B------:R-:W-:Y:S02]  /*40c0*/  ISETP.GT.AND P1, PT, R2.reuse, 0x38, PT ;  /* 0x000000380200780c */ /* 0x040fe40003f24270 */
[----:B------:R-:W-:Y:S02]  /*40d0*/  ISETP.GT.AND P0, PT, R2, 0x39, PT ;  /* 0x000000390200780c */ /* 0x000fe40003f04270 */
[----:B------:R-:W-:Y:S02]  /*40e0*/  F2FP.TF32.F32.PACK_B R3, R3 ;  /* 0x00000003ff03723e */ /* 0x000fe400024050ff */
[----:B------:R-:W-:Y:S01]  /*40f0*/  F2FP.TF32.F32.PACK_B R45, R45 ;  /* 0x0000002dff2d723e */ /* 0x000fe200024050ff */
[----:B-1----:R-:W-:Y:S01]  /*4100*/  FMUL R9, R46, R22 ;  /* 0x000000162e097220 */ /* 0x002fe20000400000 */
[----:B------:R-:W-:Y:S01]  /*4110*/  ISETP.GT.AND P4, PT, R0, 0x8, P4 ;  /* 0x000000080000780c */ /* 0x000fe20002784270 */
[----:B------:R0:W-:Y:S01]  /*4120*/  @P3 STG.E desc[UR52][R4.64+0xa0], R3 ;  /* 0x0000a00304003986 */ /* 0x0001e2000c101934 */
[----:B------:R-:W-:Y:S01]  /*4130*/  ISETP.GT.AND P3, PT, R2, 0x30, PT ;  /* 0x000000300200780c */ /* 0x000fe20003f64270 */
[----:B------:R-:W-:Y:S01]  /*4140*/  @P6 IMAD.MOV.U32 R2, RZ, RZ, R4 ;  /* 0x000000ffff026224 */ /* 0x000fe200078e0004 */
[----:B------:R-:W-:-:S02]  /*4150*/  F2FP.TF32.F32.PACK_B R9, R9 ;  /* 0x00000009ff09723e */ /* 0x000fc400024050ff */
[----:B------:R-:W-:Y:S02]  /*4160*/  F2FP.TF32.F32.PACK_B R47, R47 ;  /* 0x0000002fff2f723e */ /* 0x000fe400024050ff */
[----:B------:R-:W-:Y:S02]  /*4170*/  F2FP.TF32.F32.PACK_B R11, R11 ;  /* 0x0000000bff0b723e */ /* 0x000fe400024050ff */
[----:B------:R-:W-:Y:S02]  /*4180*/  F2FP.TF32.F32.PACK_B R49, R49 ;  /* 0x00000031ff31723e */ /* 0x000fe400024050ff */
[----:B------:R-:W-:Y:S01]  /*4190*/  F2FP.TF32.F32.PACK_B R13, R13 ;  /* 0x0000000dff0d723e */ /* 0x000fe200024050ff */
[----:B0-----:R-:W-:Y:S01]  /*41a0*/  @P6 IMAD.MOV.U32 R3, RZ, RZ, R5 ;  /* 0x000000ffff036224 */ /* 0x001fe200078e0005 */
[----:B------:R-:W-:Y:S02]  /*41b0*/  F2FP.TF32.F32.PACK_B R51, R51 ;  /* 0x00000033ff33723e */ /* 0x000fe400024050ff */
[----:B------:R-:W-:-:S02]  /*41c0*/  F2FP.TF32.F32.PACK_B R15, R15 ;  /* 0x0000000fff0f723e */ /* 0x000fc400024050ff */
[----:B------:R0:W-:Y:S01]  /*41d0*/  @P6 STG.E desc[UR52][R2.64+0xa4], R45 ;  /* 0x0000a42d02006986 */ /* 0x0001e2000c101934 */
[C---:B------:R-:W-:Y:S02]  /*41e0*/  ISETP.GT.AND P6, PT, R0.reuse, RZ, P3 ;  /* 0x000000ff0000720c */ /* 0x040fe40001fc4270 */
[----:B------:R-:W-:Y:S02]  /*41f0*/  ISETP.GT.AND P3, PT, R0, 0x8, P3 ;  /* 0x000000080000780c */ /* 0x000fe40001f64270 */
[----:B------:R-:W-:Y:S02]  /*4200*/  F2FP.TF32.F32.PACK_B R53, R53 ;  /* 0x00000035ff35723e */ /* 0x000fe400024050ff */
[----:B------:R-:W-:Y:S02]  /*4210*/  F2FP.TF32.F32.PACK_B R19, R19 ;  /* 0x00000013ff13723e */ /* 0x000fe400024050ff */
[----:B------:R-:W-:Y:S01]  /*4220*/  F2FP.TF32.F32.PACK_B R55, R55 ;  /* 0x00000037ff37723e */ /* 0x000fe200024050ff */
[----:B0-----:R-:W-:-:S02]  /*4230*/  @P5 IMAD.MOV.U32 R2, RZ, RZ, R6 ;  /* 0x000000ffff025224 */ /* 0x001fc400078e0006 */
[----:B------:R-:W-:-:S05]  /*4240*/  @P5 IMAD.MOV.U32 R3, RZ, RZ, R7 ;  /* 0x000000ffff035224 */ /* 0x000fca00078e0007 */
[----:B------:R0:W-:Y:S01]  /*4250*/  @P5 STG.E desc[UR52][R2.64+0xa0], R9 ;  /* 0x0000a00902005986 */ /* 0x0001e2000c101934 */
[C---:B------:R-:W-:Y:S02]  /*4260*/  ISETP.GT.AND P5, PT, R0.reuse, RZ, P2 ;  /* 0x000000ff0000720c */ /* 0x040fe400017a4270 */
[----:B------:R-:W-:Y:S01]  /*4270*/  ISETP.GT.AND P2, PT, R0, 0x8, P2 ;  /* 0x000000080000780c */ /* 0x000fe20001744270 */
[----:B0-----:R-:W-:Y:S02]  /*4280*/  @P4 IMAD.MOV.U32 R2, RZ, RZ, R6 ;  /* 0x000000ffff024224 */ /* 0x001fe400078e0006 */
        /* <DEDUP_REMOVED lines=11> */
[----:B------:R0:W-:Y:S02]  /*4340*/  @P5 STG.E desc[UR52][R2.64+0xc4], R49 ;  /* 0x0000c43102005986 */ /* 0x0001e4000c101934 */
        /* <DEDUP_REMOVED lines=8> */
[----:B------:R0:W-:Y:S04]  /*43d0*/  @P4 STG.E desc[UR52][R2.64+0xe0], R15 ;  /* 0x0000e00f02004986 */ /* 0x0001e8000c101934 */
[----:B------:R1:W-:Y:S01]  /*43e0*/  @P6 STG.E desc[UR52][R4.64+0xe4], R53 ;  /* 0x0000e43504006986 */ /* 0x0003e2000c101934 */
[----:B0-----:R-:W-:Y:S02]  /*43f0*/  @P1 IMAD.MOV.U32 R2, RZ, RZ, R6 ;  /* 0x000000ffff021224 */ /* 0x001fe400078e0006 */
[----:B------:R-:W-:-:S05]  /*4400*/  @P1 IMAD.MOV.U32 R3, RZ, RZ, R7 ;  /* 0x000000ffff031224 */ /* 0x000fca00078e0007 */
[----:B------:R1:W-:Y:S04]  /*4410*/  @P1 STG.E desc[UR52][R2.64+0xe0], R19 ;  /* 0x0000e01302001986 */ /* 0x0003e8000c101934 */
[----:B------:R1:W-:Y:S02]  /*4420*/  @P0 STG.E desc[UR52][R6.64+0xe4], R55 ;  /* 0x0000e43706000986 */ /* 0x0003e4000c101934 */
.L_x_93:
[----:B------:R-:W-:Y:S05]  /*4430*/  BSYNC B0 ;  /* 0x0000000000007941 */ /* 0x000fea0003800000 */
.L_x_31:
[----:B-1----:R-:W-:Y:S01]  /*4440*/  IMAD.U32 R2, RZ, RZ, UR50 ;  /* 0x00000032ff027e24 */ /* 0x002fe2000f8e00ff */
[----:B------:R-:W-:Y:S01]  /*4450*/  ULDC.64 UR4, c[0x0][0x650] ;  /* 0x0001940000047ab9 */ /* 0x000fe20000000a00 */
[----:B------:R-:W-:Y:S01]  /*4460*/  IMAD.U32 R0, RZ, RZ, UR37 ;  /* 0x00000025ff007e24 */ /* 0x000fe2000f8e00ff */
[----:B------:R1:W-:Y:S01]  /*4470*/  SYNCS.ARRIVE.TRANS64.A1T0 RZ, [R62+UR44], RZ ;  /* 0x000000ff3eff79a7 */ /* 0x0003e2000810002c */
[----:B------:R-:W-:Y:S01]  /*4480*/  IMAD.U32 R3, RZ, RZ, UR51 ;  /* 0x00000033ff037e24 */ /* 0x000fe2000f8e00ff */
[C---:B------:R-:W-:Y:S01]  /*4490*/  LEA R16, P0, R2.reuse, R16, 0x1 ;  /* 0x0000001002107211 */ /* 0x040fe200078008ff */
[----:B-----5:R-:W-:Y:S02]  /*44a0*/  IMAD.MOV.U32 R18, RZ, RZ, -0x1 ;  /* 0xffffffffff127424 */ /* 0x020fe400078e00ff */
[----:B--2---:R-:W-:Y:S01]  /*44b0*/  IMAD.MOV.U32 R19, RZ, RZ, -0x1 ;  /* 0xffffffffff137424 */ /* 0x004fe200078e00ff */
[----:B------:R-:W-:Y:S01]  /*44c0*/  LEA.HI.X R17, R2, R17, R0, 0x1, P0 ;  /* 0x0000001102117211 */ /* 0x000fe200000f0c00 */
[----:B------:R-:W-:Y:S01]  /*44d0*/  IMAD.MOV.U32 R2, RZ, RZ, -0x1 ;  /* 0xffffffffff027424 */ /* 0x000fe200078e00ff */
[----:B------:R-:W-:-:S02]  /*44e0*/  ISETP.GE.U32.AND P0, PT, R16, UR4, PT ;  /* 0x0000000410007c0c */ /* 0x000fc4000bf06070 */
[----:B------:R-:W-:Y:S02]  /*44f0*/  PRMT R0, RZ, 0x7610, R0 ;  /* 0x00007610ff007816 */ /* 0x000fe40000000000 */
[----:B------:R-:W-:-:S13]  /*4500*/  ISETP.GE.U32.AND.EX P0, PT, R17, UR5, PT, P0 ;  /* 0x0000000511007c0c */ /* 0x000fda000bf06100 */
[----:B-1----:R-:W-:Y:S05]  /*4510*/  @P0 BRA `(.L_x_94) ;  /* 0x00000004008c0947 */ /* 0x002fea0003800000 */
[----:B------:R-:W1:Y:S01]  /*4520*/  S2UR UR6, SR_CTAID.X ;  /* 0x00000000000679c3 */ /* 0x000e620000002500 */
[----:B------:R-:W-:Y:S01]  /*4530*/  ULDC.64 UR4, c[0x0][0x628] ;  /* 0x00018a0000047ab9 */ /* 0x000fe20000000a00 */
[----:B------:R-:W-:Y:S01]  /*4540*/  ULDC UR7, c[0x0][0x150] ;  /* 0x0000540000077ab9 */ /* 0x000fe20000000800 */
[----:B------:R-:W-:Y:S01]  /*4550*/  ISETP.NE.U32.AND P0, PT, RZ, UR4, PT ;  /* 0x00000004ff007c0c */ /* 0x000fe2000bf05070 */
[----:B------:R-:W-:Y:S01]  /*4560*/  ULDC UR15, c[0x0][0x630] ;  /* 0x00018c00000f7ab9 */ /* 0x000fe20000000800 */
[C---:B------:R-:W-:Y:S01]  /*4570*/  R2UR UR16, R16.reuse ;  /* 0x00000000101072ca */ /* 0x040fe200000e0000 */
[----:B------:R-:W-:Y:S01]  /*4580*/  ULDC UR18, c[0x0][0x154] ;  /* 0x0000550000127ab9 */ /* 0x000fe20000000800 */
[----:B------:R-:W-:Y:S01]  /*4590*/  ISETP.NE.AND.EX P0, PT, RZ, UR5, PT, P0 ;  /* 0x00000005ff007c0c */ /* 0x000fe2000bf05300 */
[----:B------:R-:W2:Y:S01]  /*45a0*/  S2UR UR20, SR_CTAID.Y ;  /* 0x00000000001479c3 */ /* 0x000ea20000002600 */
[----:B------:R-:W-:Y:S02]  /*45b0*/  R2UR UR17, R17 ;  /* 0x00000000111172ca */ /* 0x000fe400000e0000 */
[----:B------:R-:W-:-:S02]  /*45c0*/  R2UR UR12, R16 ;  /* 0x00000000100c72ca */ /* 0x000fc400000e0000 */
[----:B------:R-:W-:Y:S02]  /*45d0*/  R2UR UR13, R17 ;  /* 0x00000000110d72ca */ /* 0x000fe400000e0000 */
[----:B-1----:R-:W-:-:S05]  /*45e0*/  I2FP.F32.U32 R0, UR6 ;  /* 0x0000000600007c45 */ /* 0x002fca0008201000 */
[----:B------:R-:W-:-:S04]  /*45f0*/  FMUL R0, R0, UR7 ;  /* 0x0000000700007c20 */ /* 0x000fc80008400000 */
[----:B------:R1:W0:Y:S01]  /*4600*/  F2I.U32.TRUNC.NTZ R2, R0 ;  /* 0x0000000000027305 */ /* 0x000222000020f000 */
[----:B--2---:R-:W-:Y:S05]  /*4610*/  @!P0 BRA `(.L_x_95) ;  /* 0x0000000000308947 */ /* 0x004fea0003800000 */
        /* <DEDUP_REMOVED lines=12> */
.L_x_95:
[----:B------:R-:W-:Y:S01]  /*46e0*/  USHF.R.U64 UR12, UR12, UR15, UR13 ;  /* 0x0000000f0c0c7299 */ /* 0x000fe2000800120d */
[----:B-1----:R-:W-:Y:S01]  /*46f0*/  I2FP.F32.U32 R0, UR20 ;  /* 0x0000001400007c45 */ /* 0x002fe20008201000 */
[----:B------:R-:W-:Y:S02]  /*4700*/  USHF.R.U32.HI UR4, URZ, UR15, UR13 ;  /* 0x0000000f3f047299 */ /* 0x000fe4000801160d */
[----:B------:R-:W-:Y:S02]  /*4710*/  UIADD3 UR7, UP0, URZ, -UR12, URZ ;  /* 0x8000000c3f077290 */ /* 0x000fe4000ff1e03f */
[----:B------:R-:W-:Y:S01]  /*4720*/  FMUL R0, R0, UR18 ;  /* 0x0000001200007c20 */ /* 0x000fe20008400000 */
[----:B------:R-:W-:Y:S01]  /*4730*/  ULDC.64 UR10, c[0x0][0x620] ;  /* 0x00018800000a7ab9 */ /* 0x000fe20000000a00 */
[----:B------:R-:W-:Y:S01]  /*4740*/  UIADD3.X UR4, URZ, ~UR4, URZ, UP0, !UPT ;  /* 0x800000043f047290 */ /* 0x000fe200087fe43f */
[----:B------:R-:W-:Y:S01]  /*4750*/  UMOV UR8, UR16 ;  /* 0x0000001000087c82 */ /* 0x000fe20008000000 */
[----:B------:R-:W-:-:S02]  /*4760*/  UMOV UR9, UR17 ;  /* 0x0000001100097c82 */ /* 0x000fc40008000000 */
[----:B------:R-:W1:Y:S01]  /*4770*/  F2I.U32.TRUNC.NTZ R0, R0 ;  /* 0x0000000000007305 */ /* 0x000e62000020f000 */
[----:B------:R-:W-:Y:S01]  /*4780*/  UIMAD UR4, UR4, UR10, URZ ;  /* 0x0000000a040472a4 */ /* 0x000fe2000f8e023f */
[----:B0-----:R-:W-:Y:S01]  /*4790*/  R2UR UR17, R2 ;  /* 0x00000000021172ca */ /* 0x001fe200000e0000 */
        /* <DEDUP_REMOVED lines=9> */
[----:B------:R-:W-:Y:S01]  /*4830*/  USHF.R.U64 UR15, UR8, UR10, UR7 ;  /* 0x0000000a080f7299 */ /* 0x000fe20008001207 */
[----:B-1----:R-:W-:Y:S01]  /*4840*/  R2UR UR11, R0 ;  /* 0x00000000000b72ca */ /* 0x002fe200000e0000 */
[----:B------:R-:W-:Y:S01]  /*4850*/  USHF.R.U32.HI UR7, URZ, UR10, UR7 ;  /* 0x0000000a3f077299 */ /* 0x000fe20008011607 */
[----:B------:R-:W-:Y:S01]  /*4860*/  ISETP.NE.AND.EX P0, PT, RZ, UR5, PT, P0 ;  /* 0x00000005ff007c0c */ /* 0x000fe2000bf05300 */
[----:B------:R-:W-:Y:S01]  /*4870*/  ULDC UR22, c[0x0][0x608] ;  /* 0x0001820000167ab9 */ /* 0x000fe20000000800 */
[----:B------:R-:W-:-:S02]  /*4880*/  UIADD3 UR8, -UR17, URZ, URZ ;  /* 0x0000003f11087290 */ /* 0x000fc4000fffe13f */
[----:B------:R-:W-:Y:S02]  /*4890*/  USHF.R.U64 UR18, UR15, UR22, UR7 ;  /* 0x000000160f127299 */ /* 0x000fe40008001207 */
[----:B------:R-:W-:Y:S01]  /*48a0*/  USHF.R.U32.HI UR7, URZ, UR22, UR7 ;  /* 0x000000163f077299 */ /* 0x000fe20008011607 */
[----:B------:R-:W-:Y:S01]  /*48b0*/  UMOV UR16, 0x1 ;  /* 0x0000000100107882 */ /* 0x000fe20000000000 */
[----:B------:R-:W-:Y:S02]  /*48c0*/  ULDC UR21, c[0x0][0x144] ;  /* 0x0000510000157ab9 */ /* 0x000fe40000000800 */
[----:B------:R-:W-:Y:S01]  /*48d0*/  USHF.R.U64 UR17, UR18, UR23, UR7 ;  /* 0x0000001712117299 */ /* 0x000fe20008001207 */
[----:B------:R-:W-:Y:S01]  /*48e0*/  ULDC UR13, c[0x0][0x600] ;  /* 0x00018000000d7ab9 */ /* 0x000fe20000000800 */
[----:B------:R-:W-:Y:S02]  /*48f0*/  UIADD3 UR22, -UR11, URZ, URZ ;  /* 0x0000003f0b167290 */ /* 0x000fe4000fffe13f */
[----:B------:R-:W-:-:S02]  /*4900*/  USHF.L.U32 UR16, UR16, UR23, URZ ;  /* 0x0000001710107299 */ /* 0x000fc4000800063f */
[----:B------:R-:W-:Y:S02]  /*4910*/  USHF.R.U32.HI UR11, URZ, UR23, UR7 ;  /* 0x000000173f0b7299 */ /* 0x000fe40008011607 */
[----:B------:R-:W-:Y:S02]  /*4920*/  UIADD3 UR14, UR13, -0x1, URZ ;  /* 0xffffffff0d0e7890 */ /* 0x000fe4000fffe03f */
[----:B------:R-:W-:Y:S02]  /*4930*/  ULOP3.LUT UR19, URZ, UR19, URZ, 0x33, !UPT ;  /* 0x000000133f137292 */ /* 0x000fe4000f8e333f */
        /* <DEDUP_REMOVED lines=16> */
.L_x_96:
[----:B------:R-:W-:Y:S01]  /*4a40*/  UISETP.NE.AND UP0, UPT, UR38, URZ, UPT ;  /* 0x0000003f2600728c */ /* 0x000fe2000bf05270 */
[----:B------:R-:W-:Y:S01]  /*4a50*/  IMAD.MOV.U32 R0, RZ, RZ, 0x1 ;  /* 0x00000001ff007424 */ /* 0x000fe200078e00ff */
[----:B------:R-:W-:Y:S01]  /*4a60*/  USHF.R.U64 UR4, UR10, UR24, UR11 ;  /* 0x000000180a047299 */ /* 0x000fe2000800120b */
[----:B------:R-:W-:Y:S01]  /*4a70*/  IMAD.U32 R19, RZ, RZ, UR12 ;  /* 0x0000000cff137e24 */ /* 0x000fe2000f8e00ff */
[----:B------:R-:W-:Y:S02]  /*4a80*/  ULOP3.LUT UR19, UR18, UR19, URZ, 0xc0, !UPT ;  /* 0x0000001312137292 */ /* 0x000fe4000f8ec03f */
[----:B------:R-:W-:Y:S02]  /*4a90*/  UIADD3 UR5, -UR4, URZ, URZ ;  /* 0x0000003f04057290 */ /* 0x000fe4000fffe13f */
[----:B------:R-:W-:Y:S02]  /*4aa0*/  ULOP3.LUT UR14, UR15, UR14, URZ, 0xc0, !UPT ;  /* 0x0000000e0f0e7292 */ /* 0x000fe4000f8ec03f */
[----:B------:R-:W-:-:S02]  /*4ab0*/  UIMAD UR4, UR16, UR4, UR19 ;  /* 0x00000004100472a4 */ /* 0x000fc4000f8e0213 */
        /* <DEDUP_REMOVED lines=9> */
.L_x_94:
[----:B------:R-:W-:Y:S02]  /*4b50*/  LOP3.LUT P0, RZ, R0, 0xff, RZ, 0xc0, !PT ;  /* 0x000000ff00ff7812 */ /* 0x000fe4000780c0ff */
[----:B------:R-:W-:-:S11]  /*4b60*/  LOP3.LUT R68, R68, 0x1, RZ, 0x3c, !PT ;  /* 0x0000000144447812 */ /* 0x000fd600078e3cff */
[----:B------:R-:W-:Y:S05]  /*4b70*/  @P0 BRA `(.L_x_97) ;  /* 0xffffffc800940947 */ /* 0x000fea000383ffff */
[----:B------:R-:W-:Y:S05]  /*4b80*/  EXIT ;  /* 0x000000000000794d */ /* 0x000fea0003800000 */
.L_x_12:
[----:B------:R-:W-:-:S08]  /*4b90*/  ISETP.NE.AND P0, PT, RZ, UR8, PT ;  /* 0x00000008ff007c0c */ /* 0x000fd0000bf05270 */
[----:B-----5:R-:W0:-:S00]  /*4ba0*/  USETMAXREG.DEALLOC.CTAPOOL 0x28 ;  /* 0x00000028000079c8 */ /* 0x020e0000080e0500 */
[----:B------:R-:W-:Y:S05]  /*4bb0*/  @P0 EXIT ;  /* 0x000000000000094d */ /* 0x000fea0003800000 */
[----:B0-----:R-:W-:Y:S01]  /*4bc0*/  LOP3.LUT P0, RZ, R5, 0xff, RZ, 0xc0, !PT ;  /* 0x000000ff05ff7812 */ /* 0x001fe2000780c0ff */
[----:B------:R-:W-:Y:S02]  /*4bd0*/  IMAD.MOV.U32 R8, RZ, RZ, 0x1 ;  /* 0x00000001ff087424 */ /* 0x000fe400078e00ff */
[----:B------:R-:W-:-:S10]  /*4be0*/  IMAD.MOV.U32 R0, RZ, RZ, RZ ;  /* 0x000000ffff007224 */ /* 0x000fd400078e00ff */
[----:B------:R-:W-:Y:S05]  /*4bf0*/  @!P0 BRA `(.L_x_98) ;  /* 0x0000000c00088947 */ /* 0x000fea0003800000 */
[----:B------:R-:W-:Y:S01]  /*4c00*/  LOP3.LUT P0, RZ, R4, 0x1f, RZ, 0xc0, !PT ;  /* 0x0000001f04ff7812 */ /* 0x000fe2000780c0ff */
[----:B------:R-:W-:Y:S01]  /*4c10*/  ULDC UR5, c[0x0][0x658] ;  /* 0x0001960000057ab9 */ /* 0x000fe20000000800 */
[----:B------:R-:W-:Y:S01]  /*4c20*/  UMOV UR6, 0xffffffff ;  /* 0xffffffff00067882 */ /* 0x000fe20000000000 */
[----:B------:R-:W-:Y:S01]  /*4c30*/  BSSY B0, `(.L_x_98) ;  /* 0x00000be000007945 */ /* 0x000fe20003800000 */
[----:B------:R-:W-:Y:S01]  /*4c40*/  USHF.L.U32 UR6, UR6, UR5, URZ ;  /* 0x0000000506067299 */ /* 0x000fe2000800063f */
[C---:B------:R-:W-:Y:S01]  /*4c50*/  ISETP.NE.AND P3, PT, R3.reuse, RZ, PT ;  /* 0x000000ff0300720c */ /* 0x040fe20003f65270 */
[----:B------:R-:W-:Y:S01]  /*4c60*/  IMAD.MOV.U32 R9, RZ, RZ, 0x1 ;  /* 0x00000001ff097424 */ /* 0x000fe200078e00ff */
[----:B------:R-:W-:Y:S01]  /*4c70*/  ISETP.NE.OR P0, PT, R3, RZ, !P0 ;  /* 0x000000ff0300720c */ /* 0x000fe20004705670 */
[----:B------:R-:W-:Y:S01]  /*4c80*/  IMAD.MOV.U32 R8, RZ, RZ, 0x1 ;  /* 0x00000001ff087424 */ /* 0x000fe200078e00ff */
[----:B------:R-:W-:Y:S01]  /*4c90*/  ULDC UR4, c[0x0][0x600] ;  /* 0x0001800000047ab9 */ /* 0x000fe20000000800 */
[----:B------:R-:W-:Y:S01]  /*4ca0*/  IMAD.MOV.U32 R0, RZ, RZ, RZ ;  /* 0x000000ffff007224 */ /* 0x000fe200078e00ff */
[----:B------:R-:W-:Y:S01]  /*4cb0*/  UMOV UR7, 0x1 ;  /* 0x0000000100077882 */ /* 0x000fe20000000000 */
[----:B------:R-:W-:-:S02]  /*4cc0*/  UIADD3 UR21, UR39, 0x1, URZ ;  /* 0x0000000127157890 */ /* 0x000fc4000fffe03f */
[----:B------:R-:W-:Y:S02]  /*4cd0*/  ULOP3.LUT UR20, UR36, 0x2, URZ, 0xfc, !UPT ;  /* 0x0000000224147892 */ /* 0x000fe4000f8efc3f */
[----:B------:R-:W-:Y:S02]  /*4ce0*/  UIADD3 UR4, UR4, -0x1, URZ ;  /* 0xffffffff04047890 */ /* 0x000fe4000fffe03f */
[----:B------:R-:W-:Y:S02]  /*4cf0*/  USHF.L.U32 UR5, UR7, UR5, URZ ;  /* 0x0000000507057299 */ /* 0x000fe4000800063f */
[----:B------:R-:W-:Y:S01]  /*4d00*/  ULOP3.LUT UR6, URZ, UR6, URZ, 0x33, !UPT ;  /* 0x000000063f067292 */ /* 0x000fe2000f8e333f */
[----:B------:R-:W-:-:S11]  /*4d10*/  ULDC.64 UR18, c[0x0][0x198] ;  /* 0x0000660000127ab9 */ /* 0x000fd60000000a00 */
.L_x_110:
[----:B------:R-:W-:-:S03]  /*4d20*/  UMOV UR7, 0xffffffff ;  /* 0xffffffff00077882 */ /* 0x000fc60000000000 */
[----:B------:R-:W-:Y:S05]  /*4d30*/  BRA.DIV UR7, `(.L_x_99) ;  /* 0x0000000e07d07947 */ /* 0x000fea000b800000 */
[----:B------:R-:W-:-:S13]  /*4d40*/  ELECT P6, URZ, PT ;  /* 0x00000000003f782f */ /* 0x000fda00038c0000 */
.L_x_123:
[----:B------:R-:W0:Y:S01]  /*4d50*/  LDC R3, c[0x0][0x28c] ;  /* 0x0000a300ff037b82 */ /* 0x000e220000000800 */
[----:B------:R-:W-:Y:S01]  /*4d60*/  BSSY B1, `(.L_x_100) ;  /* 0x0000035000017945 */ /* 0x000fe20003800000 */
[----:B0-----:R-:W-:-:S13]  /*4d70*/  ISETP.LT.OR P6, PT, R3, 0x1, !P6 ;  /* 0x000000010300780c */ /* 0x001fda00077c1670 */
[----:B------:R-:W-:Y:S05]  /*4d80*/  @P6 BRA `(.L_x_101) ;  /* 0x0000000000c86947 */ /* 0x000fea0003800000 */
[----:B------:R-:W-:Y:S02]  /*4d90*/  IMAD.SHL.U32 R6, R2, 0x40, RZ ;  /* 0x0000004002067824 */ /* 0x000fe400078e00ff */
[----:B------:R-:W-:Y:S02]  /*4da0*/  IMAD.SHL.U32 R18, R18, 0x40, RZ ;  /* 0x0000004012127824 */ /* 0x000fe400078e00ff */
[----:B------:R-:W-:Y:S02]  /*4db0*/  IMAD.MOV.U32 R11, RZ, RZ, RZ ;  /* 0x000000ffff0b7224 */ /* 0x000fe400078e00ff */
[----:B------:R-:W-:Y:S02]  /*4dc0*/  IMAD.U32 R12, RZ, RZ, UR21 ;  /* 0x00000015ff0c7e24 */ /* 0x000fe4000f8e00ff */
[----:B------:R-:W-:Y:S02]  /*4dd0*/  IMAD.MOV.U32 R2, RZ, RZ, R8 ;  /* 0x000000ffff027224 */ /* 0x000fe400078e0008 */
[----:B------:R-:W-:-:S07]  /*4de0*/  IMAD.MOV.U32 R3, RZ, RZ, R0 ;  /* 0x000000ffff037224 */ /* 0x000fce00078e0000 */
.L_x_105:
[----:B------:R-:W0:Y:S01]  /*4df0*/  S2R R5, SR_CgaCtaId ;  /* 0x0000000000057919 */ /* 0x000e220000008800 */
[----:B-1----:R-:W-:-:S04]  /*4e00*/  MOV R4, 0x400 ;  /* 0x0000040000047802 */ /* 0x002fc80000000f00 */
[----:B0-----:R-:W-:Y:S02]  /*4e10*/  LEA R10, R5, R4, 0x18 ;  /* 0x00000004050a7211 */ /* 0x001fe400078ec0ff */
[----:B------:R-:W-:Y:S01]  /*4e20*/  SHF.L.U32 R4, R2, 0x1f, RZ ;  /* 0x0000001f02047819 */ /* 0x000fe200000006ff */
[----:B------:R-:W0:Y:S02]  /*4e30*/  @!P3 LDC R5, c[0x0][0x500] ;  /* 0x00014000ff05bb82 */ /* 0x000e240000000800 */
[----:B------:R-:W-:-:S04]  /*4e40*/  IMAD R7, R3, 0x8, R10 ;  /* 0x0000000803077824 */ /* 0x000fc800078e020a */
[----:B------:R-:W1:Y:S02]  /*4e50*/  SYNCS.PHASECHK.TRANS64.TRYWAIT P1, [R7+URZ+0x20], R4 ;  /* 0x00002004070075a7 */ /* 0x000e64000802017f */
[----:B-1----:R-:W-:Y:S05]  /*4e60*/  @!P1 BRA `(.L_x_102) ;  /* 0x0000000c00a49947 */ /* 0x002fea0003800000 */
.L_x_124:
[----:B------:R-:W-:Y:S01]  /*4e70*/  UPRMT UR7, UR20, 0x9910, URZ ;  /* 0x0000991014077896 */ /* 0x000fe2000800003f */
[----:B0-----:R0:W-:Y:S03]  /*4e80*/  @!P3 SYNCS.ARRIVE.TRANS64 RZ, [R7+URZ], R5 ;  /* 0x0000000507ffb9a7 */ /* 0x0011e6000800003f */
[----:B------:R-:W-:-:S06]  /*4e90*/  UISETP.NE.AND UP0, UPT, UR7, 0x2, UPT ;  /* 0x000000020700788c */ /* 0x000fcc000bf05270 */
[----:B------:R-:W-:-:S13]  /*4ea0*/  PLOP3.LUT P1, PT, PT, PT, UP0, 0x80, 0x0 ;  /* 0x000000000000781c */ /* 0x000fda0003f2f008 */
[----:B0-----:R-:W-:Y:S05]  /*4eb0*/  @P1 BRA `(.L_x_103) ;  /* 0x0000000000041947 */ /* 0x001fea0003800000 */
[----:B------:R-:W-:Y:S01]  /*4ec0*/  BPT.TRAP 0x1 ;  /* 0x000000040000795c */ /* 0x000fe20000300000 */
.L_x_103:
[----:B------:R-:W-:Y:S05]  /*4ed0*/  @P0 BRA `(.L_x_104) ;  /* 0x0000000000040947 */ /* 0x000fea0003800000 */
[----:B------:R-:W-:Y:S01]  /*4ee0*/  BPT.TRAP 0x1 ;  /* 0x000000040000795c */ /* 0x000fe20000300000 */
.L_x_104:
[----:B------:R-:W-:Y:S01]  /*4ef0*/  IMAD R10, R3, 0x2000, R10 ;  /* 0x00002000030a7824 */ /* 0x000fe200078e020a */
[----:B------:R-:W-:Y:S01]  /*4f00*/  R2UR UR9, R7 ;  /* 0x00000000070972ca */ /* 0x000fe200000e0000 */
[----:B------:R-:W-:Y:S01]  /*4f10*/  VIADD R12, R12, 0xffffffff ;  /* 0xffffffff0c0c7836 */ /* 0x000fe20000000000 */
[----:B------:R-:W-:Y:S01]  /*4f20*/  UIADD3 UR14, UP0, UR18, 0xf0, URZ ;  /* 0x000000f0120e7890 */ /* 0x000fe2000ff1e03f */
[----:B------:R-:W-:Y:S01]  /*4f30*/  R2UR UR11, R18 ;  /* 0x00000000120b72ca */ /* 0x000fe200000e0000 */
[----:B------:R-:W-:Y:S01]  /*4f40*/  UIADD3 UR22, UP1, UR18, 0x1f0, URZ ;  /* 0x000001f012167890 */ /* 0x000fe2000ff3e03f */
[----:B------:R-:W-:Y:S01]  /*4f50*/  R2UR UR7, R10 ;  /* 0x000000000a0772ca */ /* 0x000fe200000e0000 */
[----:B------:R-:W-:Y:S01]  /*4f60*/  UIADD3.X UR15, URZ, UR19, URZ, UP0, !UPT ;  /* 0x000000133f0f7290 */ /* 0x000fe200087fe43f */
[----:B------:R-:W-:Y:S01]  /*4f70*/  R2UR UR10, R11 ;  /* 0x000000000b0a72ca */ /* 0x000fe200000e0000 */
[----:B------:R-:W-:Y:S01]  /*4f80*/  VIADD R3, R3, 0x1 ;  /* 0x0000000103037836 */ /* 0x000fe20000000000 */
[----:B------:R-:W-:Y:S01]  /*4f90*/  R2UR UR12, R19 ;  /* 0x00000000130c72ca */ /* 0x000fe200000e0000 */
[----:B------:R-:W-:Y:S01]  /*4fa0*/  UIADD3.X UR23, URZ, UR19, URZ, UP1, !UPT ;  /* 0x000000133f177290 */ /* 0x000fe20008ffe43f */
[----:B------:R-:W-:Y:S01]  /*4fb0*/  R2UR UR13, R6 ;  /* 0x00000000060d72ca */ /* 0x000fe200000e0000 */
[----:B------:R-:W-:Y:S01]  /*4fc0*/  UMOV UR16, 0x0 ;  /* 0x0000000000107882 */ /* 0x000fe20000000000 */
[----:B------:R-:W-:Y:S01]  /*4fd0*/  ISETP.GT.AND P2, PT, R12, 0x1, PT ;  /* 0x000000010c00780c */ /* 0x000fe20003f44270 */
[----:B------:R-:W-:Y:S01]  /*4fe0*/  UMOV UR17, 0x10000000 ;  /* 0x1000000000117882 */ /* 0x000fe20000000000 */
[----:B------:R-:W-:Y:S01]  /*4ff0*/  ISETP.NE.AND P1, PT, R3, 0x4, PT ;  /* 0x000000040300780c */ /* 0x000fe20003f25270 */
[----:B------:R-:W-:-:S02]  /*5000*/  VIADD R11, R11, 0x20 ;  /* 0x000000200b0b7836 */ /* 0x000fc40000000000 */
[----:B------:R-:W-:Y:S01]  /*5010*/  UIADD3 UR8, UR7, 0x180, URZ ;  /* 0x0000018007087890 */ /* 0x000fe2000fffe03f */
[----:B------:R-:W-:Y:S01]  /*5020*/  SEL R5, RZ, 0x1, P1 ;  /* 0x00000001ff057807 */ /* 0x000fe20000800000 */
[----:B------:R-:W-:Y:S01]  /*5030*/  UIADD3 UR7, UR7, 0x8180, URZ ;  /* 0x0000818007077890 */ /* 0x000fe2000fffe03f */
[----:B------:R-:W-:Y:S02]  /*5040*/  SEL R3, R3, RZ, P1 ;  /* 0x000000ff03037207 */ /* 0x000fe40000800000 */
[----:B------:R-:W-:-:S04]  /*5050*/  LOP3.LUT R2, R2, R5, RZ, 0x3c, !PT ;  /* 0x0000000502027212 */ /* 0x000fc800078e3cff */
[----:B------:R0:W-:Y:S02]  /*5060*/  UTMALDG.3D [UR8], [UR14], desc[UR16] ;  /* 0x000010080e0075b4 */ /* 0x0001e40008011000 */
[----:B0-----:R-:W-:Y:S01]  /*5070*/  UMOV UR8, UR7 ;  /* 0x0000000700087c82 */ /* 0x001fe20008000000 */
[----:B------:R-:W-:Y:S02]  /*5080*/  UMOV UR11, UR13 ;  /* 0x0000000d000b7c82 */ /* 0x000fe40008000000 */
[----:B------:R0:W-:Y:S02]  /*5090*/  UTMALDG.3D [UR8], [UR22], desc[UR16] ;  /* 0x00001008160075b4 */ /* 0x0001e40008011000 */
[----:B0-----:R-:W-:Y:S05]  /*50a0*/  @P2 BRA `(.L_x_105) ;  /* 0xfffffffc00502947 */ /* 0x001fea000383ffff */
.L_x_101:
[----:B------:R-:W-:Y:S05]  /*50b0*/  BSYNC B1 ;  /* 0x0000000000017941 */ /* 0x000fea0003800000 */
.L_x_100:
[----:B------:R-:W-:Y:S01]  /*50c0*/  LOP3.LUT P4, RZ, R9, 0xff, RZ, 0xc0, !PT ;  /* 0x000000ff09ff7812 */ /* 0x000fe2000788c0ff */
[----:B------:R-:W-:Y:S01]  /*50d0*/  VIADD R0, R0, UR39 ;  /* 0x0000002700007c36 */ /* 0x000fe20008000000 */
[----:B------:R-:W-:Y:S01]  /*50e0*/  ULDC.64 UR8, c[0x0][0x650] ;  /* 0x0001940000087ab9 */ /* 0x000fe20000000a00 */
[----:B------:R-:W-:Y:S01]  /*50f0*/  BSSY B1, `(.L_x_106) ;  /* 0x000006f000017945 */ /* 0x000fe20003800000 */
[----:B------:R-:W-:Y:S01]  /*5100*/  IMAD.MOV.U32 R18, RZ, RZ, -0x1 ;  /* 0xffffffffff127424 */ /* 0x000fe200078e00ff */
[----:B------:R-:W-:Y:S01]  /*5110*/  PRMT R9, RZ, 0x7610, R9 ;  /* 0x00007610ff097816 */ /* 0x000fe20000000009 */
[----:B------:R-:W-:Y:S01]  /*5120*/  IMAD.MOV.U32 R19, RZ, RZ, -0x1 ;  /* 0xffffffffff137424 */ /* 0x000fe200078e00ff */
[C---:B------:R-:W-:Y:S02]  /*5130*/  ISETP.GT.U32.AND P1, PT, R0.reuse, 0x3, PT ;  /* 0x000000030000780c */ /* 0x040fe40003f24070 */
[----:B------:R-:W-:Y:S02]  /*5140*/  SHF.R.U32.HI R2, RZ, 0x2, R0 ;  /* 0x00000002ff027819 */ /* 0x000fe40000011600 */
[----:B------:R-:W-:-:S02]  /*5150*/  LOP3.LUT R0, R0, 0x3, RZ, 0xc0, !PT ;  /* 0x0000000300007812 */ /* 0x000fc400078ec0ff */
[----:B-1----:R-:W0:Y:S01]  /*5160*/  @P4 S2R R4, SR_CgaCtaId ;  /* 0x0000000000044919 */ /* 0x002e220000008800 */
[----:B------:R-:W-:Y:S02]  /*5170*/  @P4 MOV R3, 0x400 ;  /* 0x0000040000034802 */ /* 0x000fe40000000f00 */
[----:B------:R-:W-:-:S04]  /*5180*/  LOP3.LUT R2, R2, 0x1, RZ, 0xc0, !PT ;  /* 0x0000000102027812 */ /* 0x000fc800078ec0ff */
[----:B------:R-:W-:Y:S02]  /*5190*/  ISETP.NE.U32.AND P2, PT, R2, 0x1, PT ;  /* 0x000000010200780c */ /* 0x000fe40003f45070 */
[----:B0-----:R-:W-:Y:S01]  /*51a0*/  @P4 LEA R3, R4, R3, 0x18 ;  /* 0x0000000304034211 */ /* 0x001fe200078ec0ff */
[----:B------:R-:W-:-:S03]  /*51b0*/  IMAD.U32 R4, RZ, RZ, UR39 ;  /* 0x00000027ff047e24 */ /* 0x000fc6000f8e00ff */
[----:B------:R0:W-:Y:S01]  /*51c0*/  @P4 SYNCS.ARRIVE.TRANS64.A1T0 RZ, [R3+URZ+0x78], RZ ;  /* 0x000078ff03ff49a7 */ /* 0x0001e2000810003f */
[----:B------:R-:W-:Y:S02]  /*51d0*/  IADD3 R16, P4, R16, UR50, RZ ;  /* 0x0000003210107c10 */ /* 0x000fe4000ff9e0ff */
[----:B------:R-:W-:Y:S02]  /*51e0*/  ISETP.LT.U32.AND P1, PT, R4, 0x4, P1 ;  /* 0x000000040400780c */ /* 0x000fe40000f21070 */
[----:B------:R-:W-:Y:S02]  /*51f0*/  IADD3.X R17, R17, UR37, RZ, P4, !PT ;  /* 0x0000002511117c10 */ /* 0x000fe4000a7fe4ff */
[----:B------:R-:W-:Y:S02]  /*5200*/  ISETP.GE.U32.AND P4, PT, R16, UR8, PT ;  /* 0x0000000810007c0c */ /* 0x000fe4000bf86070 */
[----:B0-----:R-:W-:Y:S02]  /*5210*/  SEL R3, RZ, 0x1, !P1 ;  /* 0x00000001ff037807 */ /* 0x001fe40004800000 */
[----:B------:R-:W-:-:S02]  /*5220*/  ISETP.GE.U32.AND.EX P1, PT, R17, UR9, PT, P4 ;  /* 0x0000000911007c0c */ /* 0x000fc4000bf26140 */
[----:B------:R-:W-:-:S04]  /*5230*/  ISETP.GT.U32.AND P2, PT, R4, 0x3, !P2 ;  /* 0x000000030400780c */ /* 0x000fc80005744070 */
[----:B------:R-:W-:-:S04]  /*5240*/  SEL R2, RZ, 0x1, !P2 ;  /* 0x00000001ff027807 */ /* 0x000fc80005000000 */
[--C-:B------:R-:W-:Y:S01]  /*5250*/  LOP3.LUT R8, R2, R8, R3.reuse, 0x96, !PT ;  /* 0x0000000802087212 */ /* 0x100fe200078e9603 */
[----:B------:R-:W-:Y:S01]  /*5260*/  IMAD.MOV.U32 R2, RZ, RZ, -0x1 ;  /* 0xffffffffff027424 */ /* 0x000fe200078e00ff */
[----:B------:R-:W-:Y:S01]  /*5270*/  PRMT R3, RZ, 0x7610, R3 ;  /* 0x00007610ff037816 */ /* 0x000fe20000000003 */
[----:B------:R-:W-:Y:S06]  /*5280*/  @P1 BRA `(.L_x_107) ;  /* 0x0000000400541947 */ /* 0x000fec0003800000 */
[----:B------:R-:W0:Y:S01]  /*5290*/  S2UR UR7, SR_CTAID.X ;  /* 0x00000000000779c3 */ /* 0x000e220000002500 */
[----:B------:R-:W-:Y:S01]  /*52a0*/  ULDC.64 UR8, c[0x0][0x628] ;  /* 0x00018a0000087ab9 */ /* 0x000fe20000000a00 */
[----:B------:R-:W-:Y:S01]  /*52b0*/  ULDC UR10, c[0x0][0x150] ;  /* 0x00005400000a7ab9 */ /* 0x000fe20000000800 */
[----:B------:R-:W-:Y:S01]  /*52c0*/  ISETP.NE.U32.AND P1, PT, RZ, UR8, PT ;  /* 0x00000008ff007c0c */ /* 0x000fe2000bf25070 */
[----:B------:R-:W-:Y:S01]  /*52d0*/  ULDC UR11, c[0x0][0x630] ;  /* 0x00018c00000b7ab9 */ /* 0x000fe20000000800 */
[----:B------:R-:W-:Y:S01]  /*52e0*/  ULDC UR13, c[0x0][0x154] ;  /* 0x00005500000d7ab9 */ /* 0x000fe20000000800 */
[----:B------:R-:W-:Y:S01]  /*52f0*/  IMAD.MOV.U32 R2, RZ, RZ, R16 ;  /* 0x000000ffff027224 */ /* 0x000fe200078e0010 */
[----:B------:R-:W-:Y:S01]  /*5300*/  ISETP.NE.AND.EX P1, PT, RZ, UR9, PT, P1 ;  /* 0x00000009ff007c0c */ /* 0x000fe2000bf25310 */
[----:B------:R-:W1:Y:S01]  /*5310*/  S2UR UR12, SR_CTAID.Y ;  /* 0x00000000000c79c3 */ /* 0x000e620000002600 */
[----:B0-----:R-:W-:-:S05]  /*5320*/  I2FP.F32.U32 R3, UR7 ;  /* 0x0000000700037c45 */ /* 0x001fca0008201000 */
[----:B------:R-:W-:Y:S01]  /*5330*/  FMUL R10, R3, UR10 ;  /* 0x0000000a030a7c20 */ /* 0x000fe20008400000 */
[----:B------:R-:W-:-:S05]  /*5340*/  IMAD.MOV.U32 R3, RZ, RZ, R17 ;  /* 0x000000ffff037224 */ /* 0x000fca00078e0011 */
[----:B------:R-:W-:Y:S05]  /*5350*/  @!P1 BRA `(.L_x_108) ;  /* 0x0000000000289947 */ /* 0x000fea0003800000 */
[----:B------:R-:W-:Y:S02]  /*5360*/  ULDC UR10, c[0x0][0x634] ;  /* 0x00018d00000a7ab9 */ /* 0x000fe40000000800 */
[----:B------:R-:W-:-:S05]  /*5370*/  IADD3 R7, P1, R16, UR10, RZ ;  /* 0x0000000a10077c10 */ /* 0x000fca000ff3e0ff */
[----:B------:R-:W-:-:S04]  /*5380*/  IMAD.X R11, RZ, RZ, R17, P1 ;  /* 0x000000ffff0b7224 */ /* 0x000fc800008e0611 */
[----:B------:R-:W-:-:S04]  /*5390*/  IMAD.WIDE.U32 R4, R11, UR8, RZ ;  /* 0x000000080b047c25 */ /* 0x000fc8000f8e00ff */
[----:B------:R-:W-:-:S04]  /*53a0*/  IMAD.WIDE.U32 R4, P1, R7, UR9, R4 ;  /* 0x0000000907047c25 */ /* 0x000fc8000f820004 */
[----:B------:R-:W-:-:S04]  /*53b0*/  IMAD.WIDE.U32 R6, R7, UR8, RZ ;  /* 0x0000000807067c25 */ /* 0x000fc8000f8e00ff */
[----:B------:R-:W-:Y:S01]  /*53c0*/  IMAD.X R3, RZ, RZ, RZ, P1 ;  /* 0x000000ffff037224 */ /* 0x000fe200008e06ff */
[----:B------:R-:W-:Y:S01]  /*53d0*/  IADD3 RZ, P1, R7, R4, RZ ;  /* 0x0000000407ff7210 */ /* 0x000fe20007f3e0ff */
[----:B------:R-:W-:-:S04]  /*53e0*/  IMAD.MOV.U32 R2, RZ, RZ, R5 ;  /* 0x000000ffff027224 */ /* 0x000fc800078e0005 */
[----:B------:R-:W-:-:S08]  /*53f0*/  IMAD.WIDE.U32.X R2, R11, UR9, R2, P1 ;  /* 0x000000090b027c25 */ /* 0x000fd000088e0402 */
.L_x_108:
[--C-:B------:R-:W-:Y:S01]  /*5400*/  SHF.R.U64 R19, R2, UR11, R3.reuse ;  /* 0x0000000b02137c19 */ /* 0x100fe20008001203 */
[----:B------:R-:W0:Y:S01]  /*5410*/  F2I.U32.TRUNC.NTZ R10, R10 ;  /* 0x0000000a000a7305 */ /* 0x000e22000020f000 */
[----:B------:R-:W-:Y:S01]  /*5420*/  SHF.R.U32.HI R2, RZ, UR11, R3 ;  /* 0x0000000bff027c19 */ /* 0x000fe20008011603 */
[----:B------:R-:W-:Y:S01]  /*5430*/  ULDC.64 UR8, c[0x0][0x620] ;  /* 0x0001880000087ab9 */ /* 0x000fe20000000a00 */
[----:B------:R-:W-:Y:S01]  /*5440*/  IADD3 R5, P1, RZ, -R19, RZ ;  /* 0x80000013ff057210 */ /* 0x000fe20007f3e0ff */
[----:B------:R-:W-:Y:S01]  /*5450*/  ULDC.64 UR14, c[0x0][0x640] ;  /* 0x00019000000e7ab9 */ /* 0x000fe20000000a00 */
[----:B-1----:R-:W-:Y:S01]  /*5460*/  I2FP.F32.U32 R4, UR12 ;  /* 0x0000000c00047c45 */ /* 0x002fe20008201000 */
[----:B------:R-:W1:Y:S01]  /*5470*/  LDC R15, c[0x0][0x610] ;  /* 0x00018400ff0f7b82 */ /* 0x000e620000000800 */
[----:B------:R-:W-:Y:S01]  /*5480*/  ULDC UR11, c[0x0][0x658] ;  /* 0x00019600000b7ab9 */ /* 0x000fe20000000800 */
[----:B------:R-:W-:Y:S01]  /*5490*/  IMAD.X R2, RZ, RZ, ~R2, P1 ;  /* 0x000000ffff027224 */ /* 0x000fe200008e0e02 */
[----:B------:R-:W-:Y:S01]  /*54a0*/  ISETP.NE.U32.AND P1, PT, RZ, UR14, PT ;  /* 0x0000000eff007c0c */ /* 0x000fe2000bf25070 */
[----:B------:R-:W-:Y:S01]  /*54b0*/  FMUL R6, R4, UR13 ;  /* 0x0000000d04067c20 */ /* 0x000fe20008400000 */
[----:B------:R-:W-:Y:S01]  /*54c0*/  ULDC UR13, c[0x0][0x648] ;  /* 0x00019200000d7ab9 */ /* 0x000fe20000000800 */
[----:B------:R-:W-:Y:S01]  /*54d0*/  IMAD R4, R2, UR8, RZ ;  /* 0x0000000802047c24 */ /* 0x000fe2000f8e02ff */
[----:B------:R-:W-:Y:S01]  /*54e0*/  ISETP.NE.AND.EX P1, PT, RZ, UR15, PT, P1 ;  /* 0x0000000fff007c0c */ /* 0x000fe2000bf25310 */
[C---:B------:R-:W-:Y:S01]  /*54f0*/  IMAD.WIDE.U32 R2, R5.reuse, UR8, R16 ;  /* 0x0000000805027c25 */ /* 0x040fe2000f8e0010 */
[----:B0-----:R-:W-:Y:S01]  /*5500*/  R2UR UR8, R10 ;  /* 0x000000000a0872ca */ /* 0x001fe200000e0000 */
[----:B------:R-:W0:Y:S02]  /*5510*/  F2I.U32.TRUNC.NTZ R6, R6 ;  /* 0x0000000600067305 */ /* 0x000e24000020f000 */
[----:B------:R-:W-:Y:S01]  /*5520*/  IMAD R5, R5, UR9, R4 ;  /* 0x0000000905057c24 */ /* 0x000fe2000f8e0204 */
[----:B------:R-:W-:-:S03]  /*5530*/  ULDC UR9, c[0x0][0x618] ;  /* 0x0001860000097ab9 */ /* 0x000fc60000000800 */
[----:B------:R-:W-:-:S05]  /*5540*/  IMAD.IADD R3, R3, 0x1, R5 ;  /* 0x0000000103037824 */ /* 0x000fca00078e0205 */
[--C-:B------:R-:W-:Y:S02]  /*5550*/  SHF.R.U64 R10, R2, UR9, R3.reuse ;  /* 0x00000009020a7c19 */ /* 0x100fe40008001203 */
[----:B------:R-:W-:Y:S01]  /*5560*/  SHF.R.U32.HI R3, RZ, UR9, R3 ;  /* 0x00000009ff037c19 */ /* 0x000fe20008011603 */
[----:B------:R-:W-:Y:S01]  /*5570*/  ULDC UR9, c[0x0][0x608] ;  /* 0x0001820000097ab9 */ /* 0x000fe20000000800 */
[----:B0-----:R-:W-:Y:S02]  /*5580*/  R2UR UR10, R6 ;  /* 0x00000000060a72ca */ /* 0x001fe400000e0000 */
[--C-:B------:R-:W-:Y:S02]  /*5590*/  SHF.R.U64 R12, R10, UR9, R3.reuse ;  /* 0x000000090a0c7c19 */ /* 0x100fe40008001203 */
[----:B------:R-:W-:Y:S01]  /*55a0*/  SHF.R.U32.HI R3, RZ, UR9, R3 ;  /* 0x00000009ff037c19 */ /* 0x000fe20008011603 */
[----:B------:R-:W-:-:S03]  /*55b0*/  UIADD3 UR9, -UR8, URZ, URZ ;  /* 0x0000003f08097290 */ /* 0x000fc6000fffe13f */
[--C-:B------:R-:W-:Y:S01]  /*55c0*/  SHF.R.U64 R13, R12, UR11, R3.reuse ;  /* 0x0000000b0c0d7c19 */ /* 0x100fe20008001203 */
[----:B------:R-:W-:Y:S01]  /*55d0*/  ULDC UR8, c[0x0][0x144] ;  /* 0x0000510000087ab9 */ /* 0x000fe20000000800 */
[----:B------:R-:W-:-:S03]  /*55e0*/  SHF.R.U32.HI R3, RZ, UR11, R3 ;  /* 0x0000000bff037c19 */ /* 0x000fc60008011603 */
[----:B------:R-:W-:Y:S01]  /*55f0*/  IMAD.MOV.U32 R2, RZ, RZ, R13 ;  /* 0x000000ffff027224 */ /* 0x000fe200078e000d */
[----:B------:R-:W-:Y:S06]  /*5600*/  @!P1 BRA `(.L_x_109) ;  /* 0x0000000000289947 */ /* 0x000fec0003800000 */
        /* <DEDUP_REMOVED lines=10> */
.L_x_109:
[----:B------:R-:W-:Y:S01]  /*56b0*/  UISETP.NE.AND UP0, UPT, UR38, URZ, UPT ;  /* 0x0000003f2600728c */ /* 0x000fe2000bf05270 */
[----:B------:R-:W-:Y:S01]  /*56c0*/  SHF.R.U64 R3, R2, UR13, R3 ;  /* 0x0000000d02037c19 */ /* 0x000fe20008001203 */
[----:B------:R-:W-:Y:S01]  /*56d0*/  UIADD3 UR10, -UR10, URZ, URZ ;  /* 0x0000003f0a0a7290 */ /* 0x000fe2000fffe13f */
[----:B------:R-:W-:Y:S01]  /*56e0*/  LOP3.LUT R2, R12, UR6, RZ, 0xc0, !PT ;  /* 0x000000060c027c12 */ /* 0x000fe2000f8ec0ff */
[----:B------:R-:W-:Y:S01]  /*56f0*/  UIMAD UR7, UR8, UR9, UR7 ;  /* 0x00000009080772a4 */ /* 0x000fe2000f8e0207 */
[----:B------:R-:W-:Y:S01]  /*5700*/  LOP3.LUT R5, R10, UR4, RZ, 0xc0, !PT ;  /* 0x000000040a057c12 */ /* 0x000fe2000f8ec0ff */
[----:B------:R-:W-:Y:S01]  /*5710*/  IMAD.MOV R4, RZ, RZ, -R3 ;  /* 0x000000ffff047224 */ /* 0x000fe200078e0a03 */
[----:B------:R-:W-:Y:S01]  /*5720*/  ULDC UR8, c[0x0][0x148] ;  /* 0x0000520000087ab9 */ /* 0x000fe20000000800 */
[----:B------:R-:W-:Y:S01]  /*5730*/  IMAD R18, R3, UR5, R2 ;  /* 0x0000000503127c24 */ /* 0x000fe2000f8e0202 */
[----:B------:R-:W-:Y:S01]  /*5740*/  PLOP3.LUT P1, PT, PT, PT, UP0, 0x80, 0x0 ;  /* 0x000000000000781c */ /* 0x000fe20003f2f008 */
[----:B------:R-:W-:Y:S01]  /*5750*/  IMAD.MOV.U32 R3, RZ, RZ, 0x1 ;  /* 0x00000001ff037424 */ /* 0x000fe200078e00ff */
[----:B------:R-:W-:-:S03]  /*5760*/  @UP0 UIMAD UR7, UR8, UR10, UR12 ;  /* 0x0000000a080702a4 */ /* 0x000fc6000f8e020c */
[----:B------:R-:W-:Y:S02]  /*5770*/  ULDC UR8, c[0x0][0x638] ;  /* 0x00018e0000087ab9 */ /* 0x000fe40000000800 */
[----:B------:R-:W-:Y:S02]  /*5780*/  IMAD R2, R4, UR8, R13 ;  /* 0x0000000804027c24 */ /* 0x000fe4000f8e020d */
[----:B-1----:R-:W-:Y:S01]  /*5790*/  IMAD R18, R18, R15, UR7 ;  /* 0x0000000712127e24 */ /* 0x002fe2000f8e020f */
[----:B------:R-:W-:Y:S02]  /*57a0*/  ULDC UR7, c[0x0][0x600] ;  /* 0x0001800000077ab9 */ /* 0x000fe40000000800 */
[----:B------:R-:W-:-:S05]  /*57b0*/  IMAD R5, R2, UR7, R5 ;  /* 0x0000000702057c24 */ /* 0x000fca000f8e0205 */
[----:B------:R-:W-:Y:S02]  /*57c0*/  SEL R2, R5, R18, !P1 ;  /* 0x0000001205027207 */ /* 0x000fe40004800000 */
[----:B------:R-:W-:-:S07]  /*57d0*/  SEL R18, R18, R5, !P1 ;  /* 0x0000000512127207 */ /* 0x000fce0004800000 */
.L_x_107:
[----:B------:R-:W-:Y:S05]  /*57e0*/  BSYNC B1 ;  /* 0x0000000000017941 */ /* 0x000fea0003800000 */
.L_x_106:
[----:B------:R-:W-:-:S13]  /*57f0*/  LOP3.LUT P1, RZ, R3, 0xff, RZ, 0xc0, !PT ;  /* 0x000000ff03ff7812 */ /* 0x000fda000782c0ff */
[----:B------:R-:W-:Y:S05]  /*5800*/  @P1 BRA `(.L_x_110) ;  /* 0xfffffff400441947 */ /* 0x000fea000383ffff */
[----:B------:R-:W-:Y:S05]  /*5810*/  BSYNC B0 ;  /* 0x0000000000007941 */ /* 0x000fea0003800000 */
.L_x_98:
[----:B------:R-:W-:-:S03]  /*5820*/  UMOV UR7, 0xffffffff ;  /* 0xffffffff00077882 */ /* 0x000fc60000000000 */
[----:B------:R-:W-:Y:S05]  /*5830*/  BRA.DIV UR7, `(.L_x_111) ;  /* 0x0000000607447947 */ /* 0x000fea000b800000 */
[----:B------:R-:W-:-:S13]  /*5840*/  ELECT P6, URZ, PT ;  /* 0x00000000003f782f */ /* 0x000fda00038c0000 */
.L_x_127:
[----:B------:R-:W-:Y:S04]  /*5850*/  BSSY B0, `(.L_x_112) ;  /* 0x000002c000007945 */ /* 0x000fe80003800000 */
[----:B------:R-:W-:Y:S05]  /*5860*/  @!P6 BRA `(.L_x_113) ;  /* 0x0000000000a8e947 */ /* 0x000fea0003800000 */
[----:B------:R-:W-:-:S04]  /*5870*/  ULOP3.LUT UR7, UR36, 0x2, URZ, 0xfc, !UPT ;  /* 0x0000000224077892 */ /* 0x000fc8000f8efc3f */
[----:B------:R-:W-:-:S06]  /*5880*/  UISETP.NE.AND UP0, UPT, UR7, 0x3, UPT ;  /* 0x000000030700788c */ /* 0x000fcc000bf05270 */
[----:B------:R-:W-:-:S13]  /*5890*/  PLOP3.LUT P0, PT, PT, PT, UP0, 0x80, 0x0 ;  /* 0x000000000000781c */ /* 0x000fda0003f0f008 */
[----:B------:R-:W-:Y:S05]  /*58a0*/  @!P0 BRA `(.L_x_114) ;  /* 0x0000000000048947 */ /* 0x000fea0003800000 */
[----:B------:R-:W-:Y:S01]  /*58b0*/  BPT.TRAP 0x1 ;  /* 0x000000040000795c */ /* 0x000fe20000300000 */
.L_x_114:
[----:B------:R-:W0:Y:S01]  /*58c0*/  S2R R3, SR_CgaCtaId ;  /* 0x0000000000037919 */ /* 0x000e220000008800 */
[----:B------:R-:W-:-:S04]  /*58d0*/  MOV R2, 0x400 ;  /* 0x0000040000027802 */ /* 0x000fc80000000f00 */
[----:B0-----:R-:W-:Y:S02]  /*58e0*/  LEA R3, R3, R2, 0x18 ;  /* 0x0000000203037211 */ /* 0x001fe400078ec0ff */
[----:B------:R-:W-:-:S03]  /*58f0*/  SHF.L.U32 R2, R8, 0x1f, RZ ;  /* 0x0000001f08027819 */ /* 0x000fc600000006ff */
[----:B------:R-:W-:-:S04]  /*5900*/  VIADD R3, R3, 0x20 ;  /* 0x0000002003037836 */ /* 0x000fc80000000000 */
[C---:B------:R-:W-:Y:S02]  /*5910*/  IMAD R7, R0.reuse, 0x8, R3 ;  /* 0x0000000800077824 */ /* 0x040fe400078e0203 */
[----:B------:R-:W-:Y:S02]  /*5920*/  VIADD R0, R0, 0x1 ;  /* 0x0000000100007836 */ /* 0x000fe40000000000 */
[----:B------:R-:W0:Y:S03]  /*5930*/  SYNCS.PHASECHK.TRANS64.TRYWAIT P0, [R7+URZ], R2 ;  /* 0x00000002070075a7 */ /* 0x000e26000800017f */
[----:B------:R-:W-:-:S04]  /*5940*/  ISETP.NE.AND P1, PT, R0, 0x4, PT ;  /* 0x000000040000780c */ /* 0x000fc80003f25270 */
[----:B------:R-:W-:Y:S02]  /*5950*/  SEL R5, RZ, 0x1, P1 ;  /* 0x00000001ff057807 */ /* 0x000fe40000800000 */
[----:B------:R-:W-:Y:S02]  /*5960*/  SEL R0, R0, RZ, P1 ;  /* 0x000000ff00007207 */ /* 0x000fe40000800000 */
[----:B------:R-:W-:-:S03]  /*5970*/  LOP3.LUT R5, R8, R5, RZ, 0x3c, !PT ;  /* 0x0000000508057212 */ /* 0x000fc600078e3cff */
[----:B------:R-:W-:Y:S01]  /*5980*/  IMAD R9, R0, 0x8, R3 ;  /* 0x0000000800097824 */ /* 0x000fe200078e0203 */
[----:B------:R-:W-:Y:S01]  /*5990*/  SHF.L.U32 R4, R5, 0x1f, RZ ;  /* 0x0000001f05047819 */ /* 0x000fe200000006ff */
[----:B0-----:R-:W-:Y:S06]  /*59a0*/  @!P0 BRA `(.L_x_115) ;  /* 0x0000000400088947 */ /* 0x001fec0003800000 */
.L_x_128:
[----:B------:R-:W1:Y:S01]  /*59b0*/  SYNCS.PHASECHK.TRANS64.TRYWAIT P0, [R9+URZ], R4 ;  /* 0x00000004090075a7 */ /* 0x000e62000800017f */
[----:B------:R-:W-:-:S05]  /*59c0*/  VIADD R0, R0, 0x1 ;  /* 0x0000000100007836 */ /* 0x000fca0000000000 */
[----:B------:R-:W-:-:S04]  /*59d0*/  ISETP.NE.AND P1, PT, R0, 0x4, PT ;  /* 0x000000040000780c */ /* 0x000fc80003f25270 */
[----:B0-----:R-:W-:Y:S02]  /*59e0*/  SEL R2, RZ, 0x1, P1 ;  /* 0x00000001ff027807 */ /* 0x001fe40000800000 */
[----:B------:R-:W-:Y:S02]  /*59f0*/  SEL R0, R0, RZ, P1 ;  /* 0x000000ff00007207 */ /* 0x000fe40000800000 */
[----:B------:R-:W-:-:S03]  /*5a00*/  LOP3.LUT R7, R5, R2, RZ, 0x3c, !PT ;  /* 0x0000000205077212 */ /* 0x000fc600078e3cff */
[----:B------:R-:W-:Y:S01]  /*5a10*/  IMAD R6, R0, 0x8, R3 ;  /* 0x0000000800067824 */ /* 0x000fe200078e0203 */
[----:B------:R-:W-:Y:S01]  /*5a20*/  SHF.L.U32 R5, R7, 0x1f, RZ ;  /* 0x0000001f07057819 */ /* 0x000fe200000006ff */
[----:B-1----:R-:W-:Y:S06]  /*5a30*/  @!P0 BRA `(.L_x_116) ;  /* 0x0000000000f88947 */ /* 0x002fec0003800000 */
.L_x_129:
[----:B------:R-:W1:Y:S01]  /*5a40*/  SYNCS.PHASECHK.TRANS64.TRYWAIT P0, [R6+URZ], R5 ;  /* 0x00000005060075a7 */ /* 0x000e62000800017f */
[----:B------:R-:W-:-:S05]  /*5a50*/  VIADD R0, R0, 0x1 ;  /* 0x0000000100007836 */ /* 0x000fca0000000000 */
[----:B------:R-:W-:-:S04]  /*5a60*/  ISETP.NE.AND P1, PT, R0, 0x4, PT ;  /* 0x000000040000780c */ /* 0x000fc80003f25270 */
[----:B------:R-:W-:Y:S02]  /*5a70*/  SEL R2, RZ, 0x1, P1 ;  /* 0x00000001ff027807 */ /* 0x000fe40000800000 */
[----:B------:R-:W-:Y:S02]  /*5a80*/  SEL R0, R0, RZ, P1 ;  /* 0x000000ff00007207 */ /* 0x000fe40000800000 */
[----:B------:R-:W-:Y:S01]  /*5a90*/  LOP3.LUT R2, R7, R2, RZ, 0x3c, !PT ;  /* 0x0000000207027212 */ /* 0x000fe200078e3cff */
[----:B-1----:R-:W-:Y:S06]  /*5aa0*/  @!P0 BRA `(.L_x_117) ;  /* 0x0000000000f08947 */ /* 0x002fec0003800000 */
.L_x_130:
[----:B------:R-:W-:Y:S01]  /*5ab0*/  IMAD R3, R0, 0x8, R3 ;  /* 0x0000000800037824 */ /* 0x000fe200078e0203 */
[----:B------:R-:W-:-:S07]  /*5ac0*/  SHF.L.U32 R0, R2, 0x1f, RZ ;  /* 0x0000001f02007819 */ /* 0x000fce00000006ff */
.L_x_118:
[----:B--2---:R2:W3:Y:S02]  /*5ad0*/  SYNCS.PHASECHK.TRANS64.TRYWAIT P0, [R3+URZ], R0 ;  /* 0x00000000030075a7 */ /* 0x0044e4000800017f */
[----:B---3--:R-:W-:Y:S05]  /*5ae0*/  @!P0 NANOSLEEP.SYNCS 0x989680 ;  /* 0x009896800000895d */ /* 0x008fea0003900000 */
[----:B------:R-:W3:Y:S02]  /*5af0*/  @!P0 SYNCS.PHASECHK.TRANS64 P0, [R3+URZ], R0 ;  /* 0x00000000030085a7 */ /* 0x000ee4000800007f */
[----:B---3--:R-:W-:Y:S05]  /*5b00*/  @!P0 BRA `(.L_x_118) ;  /* 0xfffffffc00f08947 */ /* 0x008fea000383ffff */
.L_x_113:
[----:B------:R-:W-:Y:S05]  /*5b10*/  BSYNC B0 ;  /* 0x0000000000007941 */ /* 0x000fea0003800000 */
.L_x_112:
[----:B------:R-:W-:Y:S05]  /*5b20*/  EXIT ;  /* 0x000000000000794d */ /* 0x000fea0003800000 */
.L_x_14:
[----:B0-----:R0:W1:Y:S02]  /*5b30*/  SYNCS.PHASECHK.TRANS64.TRYWAIT P0, [R61+URZ], R0 ;  /* 0x000000003d0075a7 */ /* 0x001064000800017f */
[----:B-1----:R-:W-:Y:S05]  /*5b40*/  @!P0 NANOSLEEP.SYNCS 0x989680 ;  /* 0x009896800000895d */ /* 0x002fea0003900000 */
[----:B------:R-:W1:Y:S02]  /*5b50*/  @!P0 SYNCS.PHASECHK.TRANS64 P0, [R61+URZ], R0 ;  /* 0x000000003d0085a7 */ /* 0x000e64000800007f */
[----:B-1----:R-:W-:Y:S05]  /*5b60*/  @!P0 BRA `(.L_x_14) ;  /* 0xfffffffc00f08947 */ /* 0x002fea000383ffff */
[----:B------:R-:W-:Y:S05]  /*5b70*/  BRA `(.L_x_119) ;  /* 0xffffffb800a87947 */ /* 0x000fea000383ffff */
.L_x_19:
[----:B-1----:R1:W2:Y:S02]  /*5b80*/  SYNCS.PHASECHK.TRANS64.TRYWAIT P1, [R3+URZ], R0 ;  /* 0x00000000030075a7 */ /* 0x0022a4000802017f */
[----:B--2---:R-:W-:Y:S05]  /*5b90*/  @!P1 NANOSLEEP.SYNCS 0x989680 ;  /* 0x009896800000995d */ /* 0x004fea0003900000 */
[----:B------:R-:W2:Y:S02]  /*5ba0*/  @!P1 SYNCS.PHASECHK.TRANS64 P1, [R3+URZ], R0 ;  /* 0x00000000030095a7 */ /* 0x000ea4000802007f */
[----:B--2---:R-:W-:Y:S05]  /*5bb0*/  @!P1 BRA `(.L_x_19) ;  /* 0xfffffffc00f09947 */ /* 0x004fea000383ffff */
[----:B------:R-:W-:Y:S05]  /*5bc0*/  BRA `(.L_x_18) ;  /* 0xffffffbc00107947 */ /* 0x000fea000383ffff */
.L_x_24:
[----:B-1----:R-:W-:-:S04]  /*5bd0*/  IMAD.U32 R4, RZ, RZ, UR4 ;  /* 0x00000004ff047e24 */ /* 0x002fc8000f8e00ff */
[----:B------:R1:W2:Y:S03]  /*5be0*/  SYNCS.PHASECHK.TRANS64.TRYWAIT P1, [R4+URZ], R3 ;  /* 0x00000003040075a7 */ /* 0x0002a6000802017f */
[----:B--2---:R-:W-:Y:S05]  /*5bf0*/  @!P1 NANOSLEEP.SYNCS 0x989680 ;  /* 0x009896800000995d */ /* 0x004fea0003900000 */
[----:B------:R-:W2:Y:S02]  /*5c00*/  @!P1 SYNCS.PHASECHK.TRANS64 P1, [R4+URZ], R3 ;  /* 0x00000003040095a7 */ /* 0x000ea4000802007f */
[----:B--2---:R-:W-:Y:S05]  /*5c10*/  @!P1 BRA `(.L_x_24) ;  /* 0xfffffffc00ec9947 */ /* 0x004fea000383ffff */
[----:B------:R-:W-:Y:S05]  /*5c20*/  BRA `(.L_x_23) ;  /* 0xffffffbc00c87947 */ /* 0x000fea000383ffff */
.L_x_30:
[----:B--2---:R2:W3:Y:S02]  /*5c30*/  SYNCS.PHASECHK.TRANS64.TRYWAIT P0, [R61+URZ+0x10], R0 ;  /* 0x000010003d0075a7 */ /* 0x0044e4000800017f */
[----:B---3--:R-:W-:Y:S05]  /*5c40*/  @!P0 NANOSLEEP.SYNCS 0x989680 ;  /* 0x009896800000895d */ /* 0x008fea0003900000 */
[----:B------:R-:W3:Y:S02]  /*5c50*/  @!P0 SYNCS.PHASECHK.TRANS64 P0, [R61+URZ+0x10], R0 ;  /* 0x000010003d0085a7 */ /* 0x000ee4000800007f */
[----:B---3--:R-:W-:Y:S05]  /*5c60*/  @!P0 BRA `(.L_x_30) ;  /* 0xfffffffc00f08947 */ /* 0x008fea000383ffff */
[----:B------:R-:W-:Y:S05]  /*5c70*/  BRA `(.L_x_120) ;  /* 0xffffffc400047947 */ /* 0x000fea000383ffff */
.L_x_99:
[----:B------:R-:W-:Y:S01]  /*5c80*/  BSSY B1, `(.L_x_121) ;  /* 0x0000006000017945 */ /* 0x000fe20003800000 */
[----:B------:R-:W-:-:S07]  /*5c90*/  IMAD.MOV.U32 R15, RZ, RZ, -0x1 ;  /* 0xffffffffff0f7424 */ /* 0x000fce00078e00ff */
[----:B------:R-:W-:Y:S05]  /*5ca0*/  WARPSYNC.COLLECTIVE R15, `(.L_x_122) ;  /* 0x000000000f0c7348 */ /* 0x000fea0003c00000 */
[----:B------:R-:W-:Y:S02]  /*5cb0*/  ELECT P6, UR62, PT ;  /* 0x00000000003e782f */ /* 0x000fe400038c0000 */
[----:B------:R-:W-:Y:S01]  /*5cc0*/  MOV R14, UR62 ;  /* 0x0000003e000e7c02 */ /* 0x000fe20008000f00 */
[----:B------:R-:W-:Y:S10]  /*5cd0*/  ENDCOLLECTIVE ;  /* 0x000000000000791b */ /* 0x000ff40003800000 */
.L_x_122:
[----:B------:R-:W-:Y:S05]  /*5ce0*/  BSYNC B1 ;  /* 0x0000000000017941 */ /* 0x000fea0003800000 */
.L_x_121:
[----:B------:R-:W-:Y:S05]  /*5cf0*/  BRA `(.L_x_123) ;  /* 0xfffffff000147947 */ /* 0x000fea000383ffff */
.L_x_102:
[----:B-1----:R1:W2:Y:S02]  /*5d00*/  SYNCS.PHASECHK.TRANS64.TRYWAIT P1, [R7+URZ+0x20], R4 ;  /* 0x00002004070075a7 */ /* 0x0022a4000802017f */
[----:B--2---:R-:W-:Y:S05]  /*5d10*/  @!P1 NANOSLEEP.SYNCS 0x989680 ;  /* 0x009896800000995d */ /* 0x004fea0003900000 */
[----:B------:R-:W2:Y:S02]  /*5d20*/  @!P1 SYNCS.PHASECHK.TRANS64 P1, [R7+URZ+0x20], R4 ;  /* 0x00002004070095a7 */ /* 0x000ea4000802007f */
[----:B--2---:R-:W-:Y:S05]  /*5d30*/  @!P1 BRA `(.L_x_102) ;  /* 0xfffffffc00f09947 */ /* 0x004fea000383ffff */
[----:B------:R-:W-:Y:S05]  /*5d40*/  BRA `(.L_x_124) ;  /* 0xfffffff000487947 */ /* 0x000fea000383ffff */
.L_x_111:
[----:B------:R-:W-:Y:S01]  /*5d50*/  BSSY B0, `(.L_x_125) ;  /* 0x0000006000007945 */ /* 0x000fe20003800000 */
[----:B------:R-:W-:-:S07]  /*5d60*/  IMAD.MOV.U32 R15, RZ, RZ, -0x1 ;  /* 0xffffffffff0f7424 */ /* 0x000fce00078e00ff */
[----:B------:R-:W-:Y:S05]  /*5d70*/  WARPSYNC.COLLECTIVE R15, `(.L_x_126) ;  /* 0x000000000f0c7348 */ /* 0x000fea0003c00000 */
[----:B------:R-:W-:Y:S02]  /*5d80*/  ELECT P6, UR62, PT ;  /* 0x00000000003e782f */ /* 0x000fe400038c0000 */
[----:B------:R-:W-:Y:S01]  /*5d90*/  MOV R14, UR62 ;  /* 0x0000003e000e7c02 */ /* 0x000fe20008000f00 */
[----:B------:R-:W-:Y:S10]  /*5da0*/  ENDCOLLECTIVE ;  /* 0x000000000000791b */ /* 0x000ff40003800000 */
.L_x_126:
[----:B------:R-:W-:Y:S05]  /*5db0*/  BSYNC B0 ;  /* 0x0000000000007941 */ /* 0x000fea0003800000 */
.L_x_125:
[----:B------:R-:W-:Y:S05]  /*5dc0*/  BRA `(.L_x_127) ;  /* 0xfffffff800a07947 */ /* 0x000fea000383ffff */
.L_x_115:
[----:B0-----:R0:W1:Y:S02]  /*5dd0*/  SYNCS.PHASECHK.TRANS64.TRYWAIT P0, [R7+URZ], R2 ;  /* 0x00000002070075a7 */ /* 0x001064000800017f */
[----:B-1----:R-:W-:Y:S05]  /*5de0*/  @!P0 NANOSLEEP.SYNCS 0x989680 ;  /* 0x009896800000895d */ /* 0x002fea0003900000 */
[----:B------:R-:W1:Y:S02]  /*5df0*/  @!P0 SYNCS.PHASECHK.TRANS64 P0, [R7+URZ], R2 ;  /* 0x00000002070085a7 */ /* 0x000e64000800007f */
[----:B-1----:R-:W-:Y:S05]  /*5e00*/  @!P0 BRA `(.L_x_115) ;  /* 0xfffffffc00f08947 */ /* 0x002fea000383ffff */
[----:B------:R-:W-:Y:S05]  /*5e10*/  BRA `(.L_x_128) ;  /* 0xfffffff800e47947 */ /* 0x000fea000383ffff */
.L_x_116:
[----:B0-----:R0:W1:Y:S02]  /*5e20*/  SYNCS.PHASECHK.TRANS64.TRYWAIT P0, [R9+URZ], R4 ;  /* 0x00000004090075a7 */ /* 0x001064000800017f */
[----:B-1----:R-:W-:Y:S05]  /*5e30*/  @!P0 NANOSLEEP.SYNCS 0x989680 ;  /* 0x009896800000895d */ /* 0x002fea0003900000 */
[----:B------:R-:W1:Y:S02]  /*5e40*/  @!P0 SYNCS.PHASECHK.TRANS64 P0, [R9+URZ], R4 ;  /* 0x00000004090085a7 */ /* 0x000e64000800007f */
[----:B-1----:R-:W-:Y:S05]  /*5e50*/  @!P0 BRA `(.L_x_116) ;  /* 0xfffffffc00f08947 */ /* 0x002fea000383ffff */
[----:B------:R-:W-:Y:S05]  /*5e60*/  BRA `(.L_x_129) ;  /* 0xfffffff800f47947 */ /* 0x000fea000383ffff */
.L_x_117:
[----:B-1----:R1:W2:Y:S02]  /*5e70*/  SYNCS.PHASECHK.TRANS64.TRYWAIT P0, [R6+URZ], R5 ;  /* 0x00000005060075a7 */ /* 0x0022a4000800017f */
[----:B--2---:R-:W-:Y:S05]  /*5e80*/  @!P0 NANOSLEEP.SYNCS 0x989680 ;  /* 0x009896800000895d */ /* 0x004fea0003900000 */
[----:B------:R-:W2:Y:S02]  /*5e90*/  @!P0 SYNCS.PHASECHK.TRANS64 P0, [R6+URZ], R5 ;  /* 0x00000005060085a7 */ /* 0x000ea4000800007f */
[----:B--2---:R-:W-:Y:S05]  /*5ea0*/  @!P0 BRA `(.L_x_117) ;  /* 0xfffffffc00f08947 */ /* 0x004fea000383ffff */
[----:B------:R-:W-:Y:S05]  /*5eb0*/  BRA `(.L_x_130) ;  /* 0xfffffff800fc7947 */ /* 0x000fea000383ffff */
.L_x_131:
[----:B------:R-:W-:-:S00]  /*5ec0*/  BRA `(.L_x_131) ;  /* 0xfffffffc00fc7947 */ /* 0x000fc0000383ffff */
[----:B------:R-:W-:-:S00]  /*5ed0*/  NOP ;  /* 0x0000000000007918 */ /* 0x000fc00000000000 */
        /* <DEDUP_REMOVED lines=10> */
.L_x_132:


//--------------------- .nv.global.init           --------------------------
	.section	.nv.global.init,"aw",@progbits
.nv.global.init:
	.type		$str$22,@object
	.size		$str$22,($str$23 - $str$22)
$str$22:
        /*0000*/ 	.byte	0x6b, 0x5f, 0x74, 0x69, 0x6c, 0x65, 0x5f, 0x63, 0x6f, 0x75, 0x6e, 0x74, 0x20, 0x3e, 0x3d, 0x20
        /*0010*/ 	.byte	0x31, 0x00
	.type		$str$23,@object
	.size		$str$23,(__unnamed_1 - $str$23)
$str$23:
        /*0012*/ 	.byte	0x2f, 0x74, 0x6d, 0x70, 0x2f, 0x63, 0x75, 0x74, 0x6c, 0x61, 0x73, 0x73, 0x5f, 0x73, 0x77, 0x65
        /*0022*/ 	.byte	0x65, 0x70, 0x5f, 0x73, 0x72, 0x63, 0x2f, 0x69, 0x6e, 0x63, 0x6c, 0x75, 0x64, 0x65, 0x2f, 0x63
        /*0032*/ 	.byte	0x75, 0x74, 0x6c, 0x61, 0x73, 0x73, 0x2f, 0x67, 0x65, 0x6d, 0x6d, 0x2f, 0x63, 0x6f, 0x6c, 0x6c
        /*0042*/ 	.byte	0x65, 0x63, 0x74, 0x69, 0x76, 0x65, 0x2f, 0x73, 0x6d, 0x39, 0x30, 0x5f, 0x6d, 0x6d, 0x61, 0x5f
        /*0052*/ 	.byte	0x74, 0x6d, 0x61, 0x5f, 0x67, 0x6d, 0x6d, 0x61, 0x5f, 0x73, 0x73, 0x5f, 0x77, 0x61, 0x72, 0x70
        /*0062*/ 	.byte	0x73, 0x70, 0x65, 0x63, 0x69, 0x61, 0x6c, 0x69, 0x7a, 0x65, 0x64, 0x2e, 0x68, 0x70, 0x70, 0x00
	.type		__unnamed_1,@object
	.size		__unnamed_1,(.L_0 - __unnamed_1)
__unnamed_1:
        /*0072*/ 	.byte	0x76, 0x6f, 0x69, 0x64, 0x20, 0x63, 0x75, 0x74, 0x6c, 0x61, 0x73, 0x73, 0x3a, 0x3a, 0x67, 0x65
        /* <DEDUP_REMOVED lines=176> */
        /*0b82*/ 	.byte	0x65, 0x6e, 0x74, 0x69, 0x74, 0x79, 0x5d, 0x00
.L_0:


//--------------------- .nv.shared._ZN7cutlass13device_kernelINS_4gemm6kernel13GemmUniversalIN4cute5tupleIJiiiiEEENS1_10collective13CollectiveMmaINS1_34MainloopSm90TmaGmmaWarpSpecializedILi4ENS5_IJNS4_1CILi1EEESB_SB_EEENS1_32KernelTmaWarpSpecializedPingpongEEENS5_IJNSA_ILi64EEESF_NSA_ILi32EEEEEENS_10tfloat32_tENS5_IJlSB_lEEESI_SJ_NS4_8TiledMMAINS4_8MMA_AtomIJNS4_4SM904GMMA29MMA_64x64x8_F32TF32TF32_SS_TNILNSN_7ScaleInE1ELSP_1EEEEEENS4_6LayoutISC_NS5_IJNSA_ILi0EEEST_ST_EEEEENS5_IJNS4_10UnderscoreESW_SW_EEEEENS4_13SM90_TMA_LOADENS4_14ComposedLayoutINS4_7SwizzleILi3ELi4ELi3EEENS4_18smem_ptr_flag_bitsILi32EEENSS_INS5_IJNSA_ILi8EEESG_EEENS5_IJSG_SB_EEEEEEEvNS4_8identityESZ_S19_vS1A_EENS_8epilogue10collective6detail29Sm90TmaWarpSpecializedAdapterINS1D_15DefaultEpilogueISI_SJ_SJ_NS1C_6thread17LinearCombinationISI_Li1EffLNS1H_9ScaleType4KindE0ELNS_15FloatRoundStyleE2ESI_EENS1_15EpilogueDefaultEEEEEvvEEEEvNT_6ParamsE --------------------------
	.section	.nv.shared._ZN7cutlass13device_kernelINS_4gemm6kernel13GemmUniversalIN4cute5tupleIJiiiiEEENS1_10collective13CollectiveMmaINS1_34MainloopSm90TmaGmmaWarpSpecializedILi4ENS5_IJNS4_1CILi1EEESB_SB_EEENS1_32KernelTmaWarpSpecializedPingpongEEENS5_IJNSA_ILi64EEESF_NSA_ILi32EEEEEENS_10tfloat32_tENS5_IJlSB_lEEESI_SJ_NS4_8TiledMMAINS4_8MMA_AtomIJNS4_4SM904GMMA29MMA_64x64x8_F32TF32TF32_SS_TNILNSN_7ScaleInE1ELSP_1EEEEEENS4_6LayoutISC_NS5_IJNSA_ILi0EEEST_ST_EEEEENS5_IJNS4_10UnderscoreESW_SW_EEEEENS4_13SM90_TMA_LOADENS4_14ComposedLayoutINS4_7SwizzleILi3ELi4ELi3EEENS4_18smem_ptr_flag_bitsILi32EEENSS_INS5_IJNSA_ILi8EEESG_EEENS5_IJSG_SB_EEEEEEEvNS4_8identityESZ_S19_vS1A_EENS_8epilogue10collective6detail29Sm90TmaWarpSpecializedAdapterINS1D_15DefaultEpilogueISI_SJ_SJ_NS1C_6thread17LinearCombinationISI_Li1EffLNS1H_9ScaleType4KindE0ELNS_15FloatRoundStyleE2ESI_EENS1_15EpilogueDefaultEEEEEvvEEEEvNT_6ParamsE,"aw",@nobits
	.sectionflags	@""
	.align	16
	.zero		1024


//--------------------- .nv.shared.reserved.0     --------------------------
	.section	.nv.shared.reserved.0,"aw",@nobits
	.weak		__nv_reservedSMEM_offset_0_alias
	.size		__nv_reservedSMEM_offset_0_alias, 0, 0
	.other		__nv_reservedSMEM_offset_0_alias,@"STO_CUDA_RESERVED_SHARED STV_DEFAULT"
__nv_reservedSMEM_offset_0_alias:
	.zero		0


//--------------------- .nv.global                --------------------------
	.section	.nv.global,"aw",@nobits
.nv.global:
	.type		_ZN39_INTERNAL_afc5702c_4_k_cu_7cb48b20_60324cute1_E,@object
	.size		_ZN39_INTERNAL_afc5702c_4_k_cu_7cb48b20_60324cute1_E,(_ZN39_INTERNAL_afc5702c_4_k_cu_7cb48b20_60324cuda3std3__45__cpo6cbeginE - _ZN39_INTERNAL_afc5702c_4_k_cu_7cb48b20_60324cute1_E)
_ZN39_INTERNAL_afc5702c_4_k_cu_7cb48b20_60324cute1_E:
	.zero		1
	.type		_ZN39_INTERNAL_afc5702c_4_k_cu_7cb48b20_60324cuda3std3__45__cpo6cbeginE,@object
	.size		_ZN39_INTERNAL_afc5702c_4_k_cu_7cb48b20_60324cuda3std3__45__cpo6cbeginE,(_ZN39_INTERNAL_afc5702c_4_k_cu_7cb48b20_60324cuda3std3__48in_placeE - _ZN39_INTERNAL_afc5702c_4_k_cu_7cb48b20_60324cuda3std3__45__cpo6cbeginE)
_ZN39_INTERNAL_afc5702c_4_k_cu_7cb48b20_60324cuda3std3__45__cpo6cbeginE:
	.zero		1
	.type		_ZN39_INTERNAL_afc5702c_4_k_cu_7cb48b20_60324cuda3std3__48in_placeE,@object
	.size		_ZN39_INTERNAL_afc5702c_4_k_cu_7cb48b20_60324cuda3std3__48in_placeE,(_ZN39_INTERNAL_afc5702c_4_k_cu_7cb48b20_60324cuda3std6ranges3__45__cpo9iter_moveE - _ZN39_INTERNAL_afc5702c_4_k_cu_7cb48b20_60324cuda3std3__48in_placeE)
_ZN39_INTERNAL_afc5702c_4_k_cu_7cb48b20_60324cuda3std3__48in_placeE:
	.zero		1
	.type		_ZN39_INTERNAL_afc5702c_4_k_cu_7cb48b20_60324cuda3std6ranges3__45__cpo9iter_moveE,@object
	.size		_ZN39_INTERNAL_afc5702c_4_k_cu_7cb48b20_60324cuda3std6ranges3__45__cpo9iter_moveE,(_ZN39_INTERNAL_afc5702c_4_k_cu_7cb48b20_60324cuda3std3__45__cpo5beginE - _ZN39_INTERNAL_afc5702c_4_k_cu_7cb48b20_60324cuda3std6ranges3__45__cpo9iter_moveE)
_ZN39_INTERNAL_afc5702c_4_k_cu_7cb48b20_60324cuda3std6ranges3__45__cpo9iter_moveE:
	.zero		1
	.type		_ZN39_INTERNAL_afc5702c_4_k_cu_7cb48b20_60324cuda3std3__45__cpo5beginE,@object
	.size		_ZN39_INTERNAL_afc5702c_4_k_cu_7cb48b20_60324cuda3std3__45__cpo5beginE,(_ZN39_INTERNAL_afc5702c_4_k_cu_7cb48b20_60324cuda3std3__441_GLOBAL__N__afc5702c_4_k_cu_7cb48b20_60326ignoreE - _ZN39_INTERNAL_afc5702c_4_k_cu_7cb48b20_60324cuda3std3__45__cpo5beginE)
_ZN39_INTERNAL_afc5702c_4_k_cu_7cb48b20_60324cuda3std3__45__cpo5beginE:
	.zero		1
	.type		_ZN39_INTERNAL_afc5702c_4_k_cu_7cb48b20_60324cuda3std3__441_GLOBAL__N__afc5702c_4_k_cu_7cb48b20_60326ignoreE,@object
	.size		_ZN39_INTERNAL_afc5702c_4_k_cu_7cb48b20_60324cuda3std3__441_GLOBAL__N__afc5702c_4_k_cu_7cb48b20_60326ignoreE,(_ZN39_INTERNAL_afc5702c_4_k_cu_7cb48b20_60324cute7productE - _ZN39_INTERNAL_afc5702c_4_k_cu_7cb48b20_60324cuda3std3__441_GLOBAL__N__afc5702c_4_k_cu_7cb48b20_60326ignoreE)
_ZN39_INTERNAL_afc5702c_4_k_cu_7cb48b20_60324cuda3std3__441_GLOBAL__N__afc5702c_4_k_cu_7cb48b20_60326ignoreE:
	.zero		1
	.type		_ZN39_INTERNAL_afc5702c_4_k_cu_7cb48b20_60324cute7productE,@object
	.size		_ZN39_INTERNAL_afc5702c_4_k_cu_7cb48b20_60324cute7productE,(_ZN39_INTERNAL_afc5702c_4_k_cu_7cb48b20_60324cuda3std3__45__cpo3endE - _ZN39_INTERNAL_afc5702c_4_k_cu_7cb48b20_60324cute7productE)
_ZN39_INTERNAL_afc5702c_4_k_cu_7cb48b20_60324cute7productE:
	.zero		1
	.type		_ZN39_INTERNAL_afc5702c_4_k_cu_7cb48b20_60324cuda3std3__45__cpo3endE,@object
	.size		_ZN39_INTERNAL_afc5702c_4_k_cu_7cb48b20_60324cuda3std3__45__cpo3endE,(_ZN39_INTERNAL_afc5702c_4_k_cu_7cb48b20_60324cuda3std3__419piecewise_constructE - _ZN39_INTERNAL_afc5702c_4_k_cu_7cb48b20_60324cuda3std3__45__cpo3endE)
_ZN39_INTERNAL_afc5702c_4_k_cu_7cb48b20_60324cuda3std3__45__cpo3endE:
	.zero		1
	.type		_ZN39_INTERNAL_afc5702c_4_k_cu_7cb48b20_60324cuda3std3__419piecewise_constructE,@object
	.size		_ZN39_INTERNAL_afc5702c_4_k_cu_7cb48b20_60324cuda3std3__419piecewise_constructE,(_ZN39_INTERNAL_afc5702c_4_k_cu_7cb48b20_60324cuda3std3__45__cpo4cendE - _ZN39_INTERNAL_afc5702c_4_k_cu_7cb48b20_60324cuda3std3__419piecewise_constructE)
_ZN39_INTERNAL_afc5702c_4_k_cu_7cb48b20_60324cuda3std3__419piecewise_constructE:
	.zero		1
	.type		_ZN39_INTERNAL_afc5702c_4_k_cu_7cb48b20_60324cuda3std3__45__cpo4cendE,@object
	.size		_ZN39_INTERNAL_afc5702c_4_k_cu_7cb48b20_60324cuda3std3__45__cpo4cendE,(_ZN39_INTERNAL_afc5702c_4_k_cu_7cb48b20_60324cuda3std6ranges3__45__cpo4swapE - _ZN39_INTERNAL_afc5702c_4_k_cu_7cb48b20_60324cuda3std3__45__cpo4cendE)
_ZN39_INTERNAL_afc5702c_4_k_cu_7cb48b20_60324cuda3std3__45__cpo4cendE:
	.zero		1
	.type		_ZN39_INTERNAL_afc5702c_4_k_cu_7cb48b20_60324cuda3std6ranges3__45__cpo4swapE,@object
	.size		_ZN39_INTERNAL_afc5702c_4_k_cu_7cb48b20_60324cuda3std6ranges3__45__cpo4swapE,(.L_8 - _ZN39_INTERNAL_afc5702c_4_k_cu_7cb48b20_60324cuda3std6ranges3__45__cpo4swapE)
_ZN39_INTERNAL_afc5702c_4_k_cu_7cb48b20_60324cuda3std6ranges3__45__cpo4swapE:
	.zero		1
.L_8:


//--------------------- .nv.constant0._ZN7cutlass13device_kernelINS_4gemm6kernel13GemmUniversalIN4cute5tupleIJiiiiEEENS1_10collective13CollectiveMmaINS1_34MainloopSm90TmaGmmaWarpSpecializedILi4ENS5_IJNS4_1CILi1EEESB_SB_EEENS1_32KernelTmaWarpSpecializedPingpongEEENS5_IJNSA_ILi64EEESF_NSA_ILi32EEEEEENS_10tfloat32_tENS5_IJlSB_lEEESI_SJ_NS4_8TiledMMAINS4_8MMA_AtomIJNS4_4SM904GMMA29MMA_64x64x8_F32TF32TF32_SS_TNILNSN_7ScaleInE1ELSP_1EEEEEENS4_6LayoutISC_NS5_IJNSA_ILi0EEEST_ST_EEEEENS5_IJNS4_10UnderscoreESW_SW_EEEEENS4_13SM90_TMA_LOADENS4_14ComposedLayoutINS4_7SwizzleILi3ELi4ELi3EEENS4_18smem_ptr_flag_bitsILi32EEENSS_INS5_IJNSA_ILi8EEESG_EEENS5_IJSG_SB_EEEEEEEvNS4_8identityESZ_S19_vS1A_EENS_8epilogue10collective6detail29Sm90TmaWarpSpecializedAdapterINS1D_15DefaultEpilogueISI_SJ_SJ_NS1C_6thread17LinearCombinationISI_Li1EffLNS1H_9ScaleType4KindE0ELNS_15FloatRoundStyleE2ESI_EENS1_15EpilogueDefaultEEEEEvvEEEEvNT_6ParamsE --------------------------
	.section	.nv.constant0._ZN7cutlass13device_kernelINS_4gemm6kernel13GemmUniversalIN4cute5tupleIJiiiiEEENS1_10collective13CollectiveMmaINS1_34MainloopSm90TmaGmmaWarpSpecializedILi4ENS5_IJNS4_1CILi1EEESB_SB_EEENS1_32KernelTmaWarpSpecializedPingpongEEENS5_IJNSA_ILi64EEESF_NSA_ILi32EEEEEENS_10tfloat32_tENS5_IJlSB_lEEESI_SJ_NS4_8TiledMMAINS4_8MMA_AtomIJNS4_4SM904GMMA29MMA_64x64x8_F32TF32TF32_SS_TNILNSN_7ScaleInE1ELSP_1EEEEEENS4_6LayoutISC_NS5_IJNSA_ILi0EEEST_ST_EEEEENS5_IJNS4_10UnderscoreESW_SW_EEEEENS4_13SM90_TMA_LOADENS4_14ComposedLayoutINS4_7SwizzleILi3ELi4ELi3EEENS4_18smem_ptr_flag_bitsILi32EEENSS_INS5_IJNSA_ILi8EEESG_EEENS5_IJSG_SB_EEEEEEEvNS4_8identityESZ_S19_vS1A_EENS_8epilogue10collective6detail29Sm90TmaWarpSpecializedAdapterINS1D_15DefaultEpilogueISI_SJ_SJ_NS1C_6thread17LinearCombinationISI_Li1EffLNS1H_9ScaleType4KindE0ELNS_15FloatRoundStyleE2ESI_EENS1_15EpilogueDefaultEEEEEvvEEEEvNT_6ParamsE,"a",@progbits
	.sectionflags	@""
	.align	4
.nv.constant0._ZN7cutlass13device_kernelINS_4gemm6kernel13GemmUniversalIN4cute5tupleIJiiiiEEENS1_10collective13CollectiveMmaINS1_34MainloopSm90TmaGmmaWarpSpecializedILi4ENS5_IJNS4_1CILi1EEESB_SB_EEENS1_32KernelTmaWarpSpecializedPingpongEEENS5_IJNSA_ILi64EEESF_NSA_ILi32EEEEEENS_10tfloat32_tENS5_IJlSB_lEEESI_SJ_NS4_8TiledMMAINS4_8MMA_AtomIJNS4_4SM904GMMA29MMA_64x64x8_F32TF32TF32_SS_TNILNSN_7ScaleInE1ELSP_1EEEEEENS4_6LayoutISC_NS5_IJNSA_ILi0EEEST_ST_EEEEENS5_IJNS4_10UnderscoreESW_SW_EEEEENS4_13SM90_TMA_LOADENS4_14ComposedLayoutINS4_7SwizzleILi3ELi4ELi3EEENS4_18smem_ptr_flag_bitsILi32EEENSS_INS5_IJNSA_ILi8EEESG_EEENS5_IJSG_SB_EEEEEEEvNS4_8identityESZ_S19_vS1A_EENS_8epilogue10collective6detail29Sm90TmaWarpSpecializedAdapterINS1D_15DefaultEpilogueISI_SJ_SJ_NS1C_6thread17LinearCombinationISI_Li1EffLNS1H_9ScaleType4KindE0ELNS_15FloatRoundStyleE2ESI_EENS1_15EpilogueDefaultEEEEEvvEEEEvNT_6ParamsE:
	.zero		1664


//--------------------- SYMBOLS --------------------------

	.type		.nv.reservedSmem.offset0,@object
	.size		.nv.reservedSmem.offset0,0x4
	.type		__assertfail,@function
